// auto-generated by cutlass_sweep.conv — config: {"arch": "sm_90", "cluster_m": 2, "cluster_n": 1, "conv_kind": "wgrad", "dtype": "fp16", "ndim": 2, "tile_k": 64, "tile_m": 256, "tile_n": 64}
#include "cutlass/cutlass.h"
#include "cute/tensor.hpp"
#include "cutlass/kernel_hardware_info.hpp"
#include "cutlass/conv/convolution.h"
#include "cutlass/conv/dispatch_policy.hpp"
#include "cutlass/conv/collective/collective_builder.hpp"
#include "cutlass/conv/kernel/conv_universal.hpp"
#include "cutlass/conv/device/conv_universal_adapter.hpp"
#include "cutlass/epilogue/collective/collective_builder.hpp"

using namespace cute;
using Elem = cutlass::half_t;
using Acc  = float;
using LayoutAB = cutlass::layout::TensorNHWC;
using LayoutC  = cutlass::layout::TensorKCSR;
constexpr auto ConvOp = cutlass::conv::Operator::kWgrad;
using TileShape    = Shape<_256, Shape<_64>, Shape<_64>>;
using ClusterShape = Shape<_2, _1, _1>;

using CollectiveEpilogue = typename cutlass::epilogue::collective::CollectiveBuilder<
    cutlass::arch::Sm90, cutlass::arch::OpClassTensorOp,
    TileShape, ClusterShape,
    cutlass::epilogue::collective::EpilogueTileAuto,
    Acc, Acc,
    Elem, LayoutC, 128 / cutlass::sizeof_bits<Elem>::value,
    Elem, LayoutC, 128 / cutlass::sizeof_bits<Elem>::value,
    cutlass::epilogue::collective::EpilogueScheduleAuto
  >::CollectiveOp;

using CollectiveMainloop = typename cutlass::conv::collective::CollectiveBuilder<
    cutlass::arch::Sm90, cutlass::arch::OpClassTensorOp, ConvOp,
    Elem, LayoutAB, 128 / cutlass::sizeof_bits<Elem>::value,
    Elem, LayoutAB, 128 / cutlass::sizeof_bits<Elem>::value,
    Acc,
    TileShape, ClusterShape,
    cutlass::conv::collective::StageCountAutoCarveout<
        static_cast<int>(sizeof(typename CollectiveEpilogue::SharedStorage))>,
    cutlass::conv::collective::KernelScheduleAuto
  >::CollectiveOp;

using ProblemShape = cutlass::conv::ConvProblemShape<
    ConvOp, CollectiveMainloop::DispatchPolicy::NumSpatialDimensions>;
using ConvKernel = cutlass::conv::kernel::ConvUniversal<
    ProblemShape, CollectiveMainloop, CollectiveEpilogue>;
using Conv = cutlass::conv::device::ConvUniversalAdapter<ConvKernel>;

auto* _anchor = &cutlass::device_kernel<ConvKernel>;


// ===== COMPILED SASS (sm_90a) =====

	.target	sm_90a

	.elftype	@"ET_EXEC"


//--------------------- .note.nv.tkinfo           --------------------------
	.section	.note.nv.tkinfo,"",@"SHT_NOTE"
	.sectionflags	@"SHF_NOTE_NV_TKINFO"
	.tkinfo
        /*0018*/ 	.word	0x00000002
        /*0030*/ 	.string	""
        /*0030*/ 	.string	"ptxas"
        /*0030*/ 	.string	"Cuda compilation tools, release 13.0, V13.0.88"
        /*0030*/ 	.string	"Build cuda_13.0.r13.0/compiler.36424714_0"
        /*0030*/ 	.string	"-arch sm_90a -m 64 "



//--------------------- .note.nv.cuinfo           --------------------------
	.section	.note.nv.cuinfo,"",@"SHT_NOTE"
	.sectionflags	@"SHF_NOTE_NV_CUINFO"
        /*0018*/ 	.short	0x0002
        /*001a*/ 	.short	0x005a
        /*001c*/ 	.short	0x0082
	.zero		2


//--------------------- .nv.info                  --------------------------
	.section	.nv.info,"",@"SHT_CUDA_INFO"
	.align	4


	//----- nvinfo : EIATTR_REGCOUNT
	.align		4
        /*0000*/ 	.byte	0x04, 0x2f
        /*0002*/ 	.short	(.L_12 - .L_11)
	.align		4
.L_11:
        /*0004*/ 	.word	index@(_ZN7cutlass13device_kernelINS_4conv6kernel13ConvUniversalINS1_16ConvProblemShapeILNS1_8OperatorE2ELi2EEENS1_10collective14CollectiveConvINS1_46MainloopSm90TmaGmmaWarpSpecializedImplicitGemmILS5_2ELi5ELi2EN4cute5tupleIJNSA_1CILi2EEENSC_ILi1EEESE_EEENS1_36KernelImplicitTmaWarpSpecializedSm90ELi1EEENSB_IJNSC_ILi256EEENSB_IJNSC_ILi64EEEEEESK_EEENS_6half_tESM_NSA_8TiledMMAINSA_8MMA_AtomIJNSA_4SM904GMMA25MMA_64x64x16_F32F16F16_SSILNSQ_5MajorE1ELSS_1ELNSQ_7ScaleInE1ELST_1EEEEEENSA_6LayoutINSB_IJSE_SE_SE_EEENSB_IJNSC_ILi0EEESY_SY_EEEEENSB_IJNSA_10UnderscoreES11_S11_EEEEENS7_6detail26Sm90ImplicitGemmTileTraitsINSA_13SM90_TMA_LOADENSA_14ComposedLayoutINSA_7SwizzleILi3ELi4ELi3EEENSA_18smem_ptr_flag_bitsILi16EEENSW_INSB_IJNSB_IJSJ_NSC_ILi4EEEEEENSB_IJNSC_ILi8EEES1E_EEENSB_IJSE_NSC_ILi5EEEEEEEEENSB_IJNSB_IJSE_NSC_ILi4096EEEEEENSB_IJSJ_NSC_ILi512EEEEEENSB_IJSY_NSC_ILi16384EEEEEEEEEEEEEvEENS15_INSA_30SM90_TMA_LOAD_IM2COL_MULTICASTENS17_IS19_S1B_NSW_INSB_IJNSB_IJSJ_SE_EEES1F_S1H_EEENSB_IJNSB_IJSE_SY_EEES1M_NSB_IJSY_S1J_EEEEEEEEEEvEEEENS_8epilogue10collective6detail29Sm90TmaWarpSpecializedAdapterINS24_15DefaultEpilogueISM_NSB_IJlNSB_IJSE_llEEESY_EEES29_NS23_6thread17LinearCombinationISM_Li1EffLNS2A_9ScaleType4KindE0ELNS_15FloatRoundStyleE2ESM_EENS_4gemm15EpilogueDefaultEEEEEvvEEEEvNT_6ParamsE)
        /*0008*/ 	.word	0x000000a8


	//----- nvinfo : EIATTR_FRAME_SIZE
	.align		4
.L_12:
        /*000c*/ 	.byte	0x04, 0x11
        /*000e*/ 	.short	(.L_14 - .L_13)
	.align		4
.L_13:
        /*0010*/ 	.word	index@(_ZN7cutlass13device_kernelINS_4conv6kernel13ConvUniversalINS1_16ConvProblemShapeILNS1_8OperatorE2ELi2EEENS1_10collective14CollectiveConvINS1_46MainloopSm90TmaGmmaWarpSpecializedImplicitGemmILS5_2ELi5ELi2EN4cute5tupleIJNSA_1CILi2EEENSC_ILi1EEESE_EEENS1_36KernelImplicitTmaWarpSpecializedSm90ELi1EEENSB_IJNSC_ILi256EEENSB_IJNSC_ILi64EEEEEESK_EEENS_6half_tESM_NSA_8TiledMMAINSA_8MMA_AtomIJNSA_4SM904GMMA25MMA_64x64x16_F32F16F16_SSILNSQ_5MajorE1ELSS_1ELNSQ_7ScaleInE1ELST_1EEEEEENSA_6LayoutINSB_IJSE_SE_SE_EEENSB_IJNSC_ILi0EEESY_SY_EEEEENSB_IJNSA_10UnderscoreES11_S11_EEEEENS7_6detail26Sm90ImplicitGemmTileTraitsINSA_13SM90_TMA_LOADENSA_14ComposedLayoutINSA_7SwizzleILi3ELi4ELi3EEENSA_18smem_ptr_flag_bitsILi16EEENSW_INSB_IJNSB_IJSJ_NSC_ILi4EEEEEENSB_IJNSC_ILi8EEES1E_EEENSB_IJSE_NSC_ILi5EEEEEEEEENSB_IJNSB_IJSE_NSC_ILi4096EEEEEENSB_IJSJ_NSC_ILi512EEEEEENSB_IJSY_NSC_ILi16384EEEEEEEEEEEEEvEENS15_INSA_30SM90_TMA_LOAD_IM2COL_MULTICASTENS17_IS19_S1B_NSW_INSB_IJNSB_IJSJ_SE_EEES1F_S1H_EEENSB_IJNSB_IJSE_SY_EEES1M_NSB_IJSY_S1J_EEEEEEEEEEvEEEENS_8epilogue10collective6detail29Sm90TmaWarpSpecializedAdapterINS24_15DefaultEpilogueISM_NSB_IJlNSB_IJSE_llEEESY_EEES29_NS23_6thread17LinearCombinationISM_Li1EffLNS2A_9ScaleType4KindE0ELNS_15FloatRoundStyleE2ESM_EENS_4gemm15EpilogueDefaultEEEEEvvEEEEvNT_6ParamsE)
        /*0014*/ 	.word	0x00000000


	//----- nvinfo : EIATTR_MIN_STACK_SIZE
	.align		4
.L_14:
        /*0018*/ 	.byte	0x04, 0x12
        /*001a*/ 	.short	(.L_16 - .L_15)
	.align		4
.L_15:
        /*001c*/ 	.word	index@(_ZN7cutlass13device_kernelINS_4conv6kernel13ConvUniversalINS1_16ConvProblemShapeILNS1_8OperatorE2ELi2EEENS1_10collective14CollectiveConvINS1_46MainloopSm90TmaGmmaWarpSpecializedImplicitGemmILS5_2ELi5ELi2EN4cute5tupleIJNSA_1CILi2EEENSC_ILi1EEESE_EEENS1_36KernelImplicitTmaWarpSpecializedSm90ELi1EEENSB_IJNSC_ILi256EEENSB_IJNSC_ILi64EEEEEESK_EEENS_6half_tESM_NSA_8TiledMMAINSA_8MMA_AtomIJNSA_4SM904GMMA25MMA_64x64x16_F32F16F16_SSILNSQ_5MajorE1ELSS_1ELNSQ_7ScaleInE1ELST_1EEEEEENSA_6LayoutINSB_IJSE_SE_SE_EEENSB_IJNSC_ILi0EEESY_SY_EEEEENSB_IJNSA_10UnderscoreES11_S11_EEEEENS7_6detail26Sm90ImplicitGemmTileTraitsINSA_13SM90_TMA_LOADENSA_14ComposedLayoutINSA_7SwizzleILi3ELi4ELi3EEENSA_18smem_ptr_flag_bitsILi16EEENSW_INSB_IJNSB_IJSJ_NSC_ILi4EEEEEENSB_IJNSC_ILi8EEES1E_EEENSB_IJSE_NSC_ILi5EEEEEEEEENSB_IJNSB_IJSE_NSC_ILi4096EEEEEENSB_IJSJ_NSC_ILi512EEEEEENSB_IJSY_NSC_ILi16384EEEEEEEEEEEEEvEENS15_INSA_30SM90_TMA_LOAD_IM2COL_MULTICASTENS17_IS19_S1B_NSW_INSB_IJNSB_IJSJ_SE_EEES1F_S1H_EEENSB_IJNSB_IJSE_SY_EEES1M_NSB_IJSY_S1J_EEEEEEEEEEvEEEENS_8epilogue10collective6detail29Sm90TmaWarpSpecializedAdapterINS24_15DefaultEpilogueISM_NSB_IJlNSB_IJSE_llEEESY_EEES29_NS23_6thread17LinearCombinationISM_Li1EffLNS2A_9ScaleType4KindE0ELNS_15FloatRoundStyleE2ESM_EENS_4gemm15EpilogueDefaultEEEEEvvEEEEvNT_6ParamsE)
        /*0020*/ 	.word	0x00000000
.L_16:


//--------------------- .nv.compat                --------------------------
	.section	.nv.compat,"",@"SHT_CUDA_COMPAT_INFO"
	.align	4
        /*0000*/ 	.byte	0x02, 0x09, 0x01, 0x00, 0x02, 0x02, 0x04, 0x00, 0x02, 0x05, 0x05, 0x00, 0x03, 0x07, 0x01, 0x01
        /*0010*/ 	.byte	0x02, 0x03, 0x01, 0x00, 0x02, 0x06, 0x01, 0x00, 0x04, 0x0b, 0x08, 0x00, 0x00, 0x00, 0x00, 0x00
        /*0020*/ 	.byte	0x00, 0x00, 0x00, 0x00


//--------------------- .nv.info._ZN7cutlass13device_kernelINS_4conv6kernel13ConvUniversalINS1_16ConvProblemShapeILNS1_8OperatorE2ELi2EEENS1_10collective14CollectiveConvINS1_46MainloopSm90TmaGmmaWarpSpecializedImplicitGemmILS5_2ELi5ELi2EN4cute5tupleIJNSA_1CILi2EEENSC_ILi1EEESE_EEENS1_36KernelImplicitTmaWarpSpecializedSm90ELi1EEENSB_IJNSC_ILi256EEENSB_IJNSC_ILi64EEEEEESK_EEENS_6half_tESM_NSA_8TiledMMAINSA_8MMA_AtomIJNSA_4SM904GMMA25MMA_64x64x16_F32F16F16_SSILNSQ_5MajorE1ELSS_1ELNSQ_7ScaleInE1ELST_1EEEEEENSA_6LayoutINSB_IJSE_SE_SE_EEENSB_IJNSC_ILi0EEESY_SY_EEEEENSB_IJNSA_10UnderscoreES11_S11_EEEEENS7_6detail26Sm90ImplicitGemmTileTraitsINSA_13SM90_TMA_LOADENSA_14ComposedLayoutINSA_7SwizzleILi3ELi4ELi3EEENSA_18smem_ptr_flag_bitsILi16EEENSW_INSB_IJNSB_IJSJ_NSC_ILi4EEEEEENSB_IJNSC_ILi8EEES1E_EEENSB_IJSE_NSC_ILi5EEEEEEEEENSB_IJNSB_IJSE_NSC_ILi4096EEEEEENSB_IJSJ_NSC_ILi512EEEEEENSB_IJSY_NSC_ILi16384EEEEEEEEEEEEEvEENS15_INSA_30SM90_TMA_LOAD_IM2COL_MULTICASTENS17_IS19_S1B_NSW_INSB_IJNSB_IJSJ_SE_EEES1F_S1H_EEENSB_IJNSB_IJSE_SY_EEES1M_NSB_IJSY_S1J_EEEEEEEEEEvEEEENS_8epilogue10collective6detail29Sm90TmaWarpSpecializedAdapterINS24_15DefaultEpilogueISM_NSB_IJlNSB_IJSE_llEEESY_EEES29_NS23_6thread17LinearCombinationISM_Li1EffLNS2A_9ScaleType4KindE0ELNS_15FloatRoundStyleE2ESM_EENS_4gemm15EpilogueDefaultEEEEEvvEEEEvNT_6ParamsE --------------------------
	.section	.nv.info._ZN7cutlass13device_kernelINS_4conv6kernel13ConvUniversalINS1_16ConvProblemShapeILNS1_8OperatorE2ELi2EEENS1_10collective14CollectiveConvINS1_46MainloopSm90TmaGmmaWarpSpecializedImplicitGemmILS5_2ELi5ELi2EN4cute5tupleIJNSA_1CILi2EEENSC_ILi1EEESE_EEENS1_36KernelImplicitTmaWarpSpecializedSm90ELi1EEENSB_IJNSC_ILi256EEENSB_IJNSC_ILi64EEEEEESK_EEENS_6half_tESM_NSA_8TiledMMAINSA_8MMA_AtomIJNSA_4SM904GMMA25MMA_64x64x16_F32F16F16_SSILNSQ_5MajorE1ELSS_1ELNSQ_7ScaleInE1ELST_1EEEEEENSA_6LayoutINSB_IJSE_SE_SE_EEENSB_IJNSC_ILi0EEESY_SY_EEEEENSB_IJNSA_10UnderscoreES11_S11_EEEEENS7_6detail26Sm90ImplicitGemmTileTraitsINSA_13SM90_TMA_LOADENSA_14ComposedLayoutINSA_7SwizzleILi3ELi4ELi3EEENSA_18smem_ptr_flag_bitsILi16EEENSW_INSB_IJNSB_IJSJ_NSC_ILi4EEEEEENSB_IJNSC_ILi8EEES1E_EEENSB_IJSE_NSC_ILi5EEEEEEEEENSB_IJNSB_IJSE_NSC_ILi4096EEEEEENSB_IJSJ_NSC_ILi512EEEEEENSB_IJSY_NSC_ILi16384EEEEEEEEEEEEEvEENS15_INSA_30SM90_TMA_LOAD_IM2COL_MULTICASTENS17_IS19_S1B_NSW_INSB_IJNSB_IJSJ_SE_EEES1F_S1H_EEENSB_IJNSB_IJSE_SY_EEES1M_NSB_IJSY_S1J_EEEEEEEEEEvEEEENS_8epilogue10collective6detail29Sm90TmaWarpSpecializedAdapterINS24_15DefaultEpilogueISM_NSB_IJlNSB_IJSE_llEEESY_EEES29_NS23_6thread17LinearCombinationISM_Li1EffLNS2A_9ScaleType4KindE0ELNS_15FloatRoundStyleE2ESM_EENS_4gemm15EpilogueDefaultEEEEEvvEEEEvNT_6ParamsE,"",@"SHT_CUDA_INFO"
	.sectionflags	@""
	.align	4


	//----- nvinfo : EIATTR_CUDA_API_VERSION
	.align		4
        /*0000*/ 	.byte	0x04, 0x37
        /*0002*/ 	.short	(.L_18 - .L_17)
.L_17:
        /*0004*/ 	.word	0x00000082


	//----- nvinfo : EIATTR_KPARAM_INFO
	.align		4
.L_18:
        /*0008*/ 	.byte	0x04, 0x17
        /*000a*/ 	.short	(.L_20 - .L_19)
.L_19:
        /*000c*/ 	.word	0x00000000
        /*0010*/ 	.short	0x0000
        /*0012*/ 	.short	0x0070
        /*0014*/ 	.byte	0x00, 0xf0, 0x01, 0x0e


	//----- nvinfo : EIATTR_SPARSE_MMA_MASK
	.align		4
.L_20:
        /*0018*/ 	.byte	0x03, 0x50
        /*001a*/ 	.short	0x0000


	//----- nvinfo : EIATTR_MAXREG_COUNT
	.align		4
        /*001c*/ 	.byte	0x03, 0x1b
        /*001e*/ 	.short	0x00ff


	//----- nvinfo : EIATTR_NUM_BARRIERS
	.align		4
        /*0020*/ 	.byte	0x02, 0x4c
        /*0022*/ 	.byte	0x01
	.zero		1


	//----- nvinfo : EIATTR_MERCURY_ISA_VERSION
	.align		4
        /*0024*/ 	.byte	0x03, 0x5f
        /*0026*/ 	.short	0x0101


	//----- nvinfo : EIATTR_COOP_GROUP_MASK_REGIDS
	.align		4
        /*0028*/ 	.byte	0x04, 0x29
        /*002a*/ 	.short	(.L_22 - .L_21)


	//   ....[0]....
.L_21:
        /*002c*/ 	.word	0xffffffff


	//   ....[1]....
        /*0030*/ 	.word	0xffffffff


	//   ....[2]....
        /*0034*/ 	.word	0xffffffff


	//   ....[3]....
        /*0038*/ 	.word	0xffffffff


	//----- nvinfo : EIATTR_COOP_GROUP_INSTR_OFFSETS
	.align		4
.L_22:
        /*003c*/ 	.byte	0x04, 0x28
        /*003e*/ 	.short	(.L_24 - .L_23)


	//   ....[0]....
.L_23:
        /*0040*/ 	.word	0x00000070


	//   ....[1]....
        /*0044*/ 	.word	0x00000080


	//   ....[2]....
        /*0048*/ 	.word	0x00000140


	//   ....[3]....
        /*004c*/ 	.word	0x000006c0


	//----- nvinfo : EIATTR_MBARRIER_INSTR_OFFSETS
	.align		4
.L_24:
        /*0050*/ 	.byte	0x04, 0x39
        /*0052*/ 	.short	(.L_26 - .L_25)


	//   ....[0]....
.L_25:
        /*0054*/ 	.word	0x000002f0
        /*0058*/ 	.word	0x000000ff
        /*005c*/ 	.word	0x00032000
        /*0060*/ 	.short	0x0100
        /*0062*/ 	.byte	0x08
	.zero		1


	//   ....[1]....
        /*0064*/ 	.word	0x00000300
        /*0068*/ 	.word	0x000000ff
        /*006c*/ 	.word	0x00032028
        /*0070*/ 	.short	0x0100
        /*0072*/ 	.byte	0x08
	.zero		1


	//   ....[2]....
        /*0074*/ 	.word	0x00000310
        /*0078*/ 	.word	0x000000ff
        /*007c*/ 	.word	0x00032008
        /*0080*/ 	.short	0x0100
        /*0082*/ 	.byte	0x08
	.zero		1


	//   ....[3]....
        /*0084*/ 	.word	0x00000320
        /*0088*/ 	.word	0x000000ff
        /*008c*/ 	.word	0x00032030
        /*0090*/ 	.short	0x0100
        /*0092*/ 	.byte	0x08
	.zero		1


	//   ....[4]....
        /*0094*/ 	.word	0x00000330
        /*0098*/ 	.word	0x000000ff
        /*009c*/ 	.word	0x00032010
        /*00a0*/ 	.short	0x0100
        /*00a2*/ 	.byte	0x08
	.zero		1


	//   ....[5]....
        /*00a4*/ 	.word	0x00000340
        /*00a8*/ 	.word	0x000000ff
        /*00ac*/ 	.word	0x00032038
        /*00b0*/ 	.short	0x0100
        /*00b2*/ 	.byte	0x08
	.zero		1


	//   ....[6]....
        /*00b4*/ 	.word	0x00000350
        /*00b8*/ 	.word	0x000000ff
        /*00bc*/ 	.word	0x00032018
        /*00c0*/ 	.short	0x0100
        /*00c2*/ 	.byte	0x08
	.zero		1


	//   ....[7]....
        /*00c4*/ 	.word	0x00000360
        /*00c8*/ 	.word	0x000000ff
        /*00cc*/ 	.word	0x00032040
        /*00d0*/ 	.short	0x0100
        /*00d2*/ 	.byte	0x08
	.zero		1


	//   ....[8]....
        /*00d4*/ 	.word	0x00000370
        /*00d8*/ 	.word	0x000000ff
        /*00dc*/ 	.word	0x00032020
        /*00e0*/ 	.short	0x0100
        /*00e2*/ 	.byte	0x08
	.zero		1


	//   ....[9]....
        /*00e4*/ 	.word	0x00000380
        /*00e8*/ 	.word	0x000000ff
        /*00ec*/ 	.word	0x00032048
        /*00f0*/ 	.short	0x0100
        /*00f2*/ 	.byte	0x08
	.zero		1


	//   ....[10]....
        /*00f4*/ 	.word	0x000012a0
        /*00f8*/ 	.word	0x0000000a
        /*00fc*/ 	.word	0x00032000
        /*0100*/ 	.short	0x010a
        /*0102*/ 	.byte	0x3f
	.zero		1


	//   ....[11]....
        /*0104*/ 	.word	0x00001900
        /*0108*/ 	.word	0x0000000c
        /*010c*/ 	.word	0x00032000
        /*0110*/ 	.short	0x010a
        /*0112*/ 	.byte	0x3f
	.zero		1


	//   ....[12]....
        /*0114*/ 	.word	0x00001e50
        /*0118*/ 	.word	0x0000000c
        /*011c*/ 	.word	0x00000000
        /*0120*/ 	.short	0x0101
        /*0122*/ 	.byte	0x3f
	.zero		1


	//   ....[13]....
        /*0124*/ 	.word	0x000020a0
        /*0128*/ 	.word	0x0000000a
        /*012c*/ 	.word	0x00000000
        /*0130*/ 	.short	0x0101
        /*0132*/ 	.byte	0x3f
	.zero		1


	//   ....[14]....
        /*0134*/ 	.word	0x0000cc40
        /*0138*/ 	.word	0x00000009
        /*013c*/ 	.word	0x00032028
        /*0140*/ 	.short	0x010a
        /*0142*/ 	.byte	0x3f
	.zero		1


	//   ....[15]....
        /*0144*/ 	.word	0x0000d330
        /*0148*/ 	.word	0x00000002
        /*014c*/ 	.word	0x00000000
        /*0150*/ 	.short	0x010a
        /*0152*/ 	.byte	0x3f
	.zero		1


	//   ....[16]....
        /*0154*/ 	.word	0x0000d3e0
        /*0158*/ 	.word	0x00000000
        /*015c*/ 	.word	0x00000000
        /*0160*/ 	.short	0x010a
        /*0162*/ 	.byte	0x3f
	.zero		1


	//   ....[17]....
        /*0164*/ 	.word	0x0000d490
        /*0168*/ 	.word	0x00000000
        /*016c*/ 	.word	0x00000000
        /*0170*/ 	.short	0x010a
        /*0172*/ 	.byte	0x3f
	.zero		1


	//   ....[18]....
        /*0174*/ 	.word	0x0000d540
        /*0178*/ 	.word	0x00000000
        /*017c*/ 	.word	0x00000000
        /*0180*/ 	.short	0x010a
        /*0182*/ 	.byte	0x3f
	.zero		1


	//   ....[19]....
        /*0184*/ 	.word	0x0000d5f0
        /*0188*/ 	.word	0x00000008
        /*018c*/ 	.word	0x00000000
        /*0190*/ 	.short	0x010a
        /*0192*/ 	.byte	0x3f
	.zero		1


	//----- nvinfo : EIATTR_NUM_MBARRIERS
	.align		4
.L_26:
        /*0194*/ 	.byte	0x03, 0x38
        /*0196*/ 	.short	0x000a


	//----- nvinfo : EIATTR_EXIT_INSTR_OFFSETS
	.align		4
        /*0198*/ 	.byte	0x04, 0x1c
        /*019a*/ 	.short	(.L_28 - .L_27)


	//   ....[0]....
.L_27:
        /*019c*/ 	.word	0x00000dd0


	//   ....[1]....
        /*01a0*/ 	.word	0x000022f0


	//   ....[2]....
        /*01a4*/ 	.word	0x000023f0


	//   ....[3]....
        /*01a8*/ 	.word	0x000097a0


	//   ....[4]....
        /*01ac*/ 	.word	0x000097e0


	//   ....[5]....
        /*01b0*/ 	.word	0x0000c9f0


	//   ....[6]....
        /*01b4*/ 	.word	0x0000ca30


	//   ....[7]....
        /*01b8*/ 	.word	0x0000ca50


	//   ....[8]....
        /*01bc*/ 	.word	0x0000d220


	//   ....[9]....
        /*01c0*/ 	.word	0x0000d620


	//----- nvinfo : EIATTR_MAX_THREADS
	.align		4
.L_28:
        /*01c4*/ 	.byte	0x04, 0x05
        /*01c6*/ 	.short	(.L_30 - .L_29)
.L_29:
        /*01c8*/ 	.word	0x00000100
        /*01cc*/ 	.word	0x00000001
        /*01d0*/ 	.word	0x00000001


	//----- nvinfo : EIATTR_CRS_STACK_SIZE
	.align		4
.L_30:
        /*01d4*/ 	.byte	0x04, 0x1e
        /*01d6*/ 	.short	(.L_32 - .L_31)
.L_31:
        /*01d8*/ 	.word	0x00000000


	//----- nvinfo : EIATTR_CBANK_PARAM_SIZE
	.align		4
.L_32:
        /*01dc*/ 	.byte	0x03, 0x19
        /*01de*/ 	.short	0x03f0


	//----- nvinfo : EIATTR_PARAM_CBANK
	.align		4
        /*01e0*/ 	.byte	0x04, 0x0a
        /*01e2*/ 	.short	(.L_34 - .L_33)
	.align		4
.L_33:
        /*01e4*/ 	.word	index@(.nv.constant0._ZN7cutlass13device_kernelINS_4conv6kernel13ConvUniversalINS1_16ConvProblemShapeILNS1_8OperatorE2ELi2EEENS1_10collective14CollectiveConvINS1_46MainloopSm90TmaGmmaWarpSpecializedImplicitGemmILS5_2ELi5ELi2EN4cute5tupleIJNSA_1CILi2EEENSC_ILi1EEESE_EEENS1_36KernelImplicitTmaWarpSpecializedSm90ELi1EEENSB_IJNSC_ILi256EEENSB_IJNSC_ILi64EEEEEESK_EEENS_6half_tESM_NSA_8TiledMMAINSA_8MMA_AtomIJNSA_4SM904GMMA25MMA_64x64x16_F32F16F16_SSILNSQ_5MajorE1ELSS_1ELNSQ_7ScaleInE1ELST_1EEEEEENSA_6LayoutINSB_IJSE_SE_SE_EEENSB_IJNSC_ILi0EEESY_SY_EEEEENSB_IJNSA_10UnderscoreES11_S11_EEEEENS7_6detail26Sm90ImplicitGemmTileTraitsINSA_13SM90_TMA_LOADENSA_14ComposedLayoutINSA_7SwizzleILi3ELi4ELi3EEENSA_18smem_ptr_flag_bitsILi16EEENSW_INSB_IJNSB_IJSJ_NSC_ILi4EEEEEENSB_IJNSC_ILi8EEES1E_EEENSB_IJSE_NSC_ILi5EEEEEEEEENSB_IJNSB_IJSE_NSC_ILi4096EEEEEENSB_IJSJ_NSC_ILi512EEEEEENSB_IJSY_NSC_ILi16384EEEEEEEEEEEEEvEENS15_INSA_30SM90_TMA_LOAD_IM2COL_MULTICASTENS17_IS19_S1B_NSW_INSB_IJNSB_IJSJ_SE_EEES1F_S1H_EEENSB_IJNSB_IJSE_SY_EEES1M_NSB_IJSY_S1J_EEEEEEEEEEvEEEENS_8epilogue10collective6detail29Sm90TmaWarpSpecializedAdapterINS24_15DefaultEpilogueISM_NSB_IJlNSB_IJSE_llEEESY_EEES29_NS23_6thread17LinearCombinationISM_Li1EffLNS2A_9ScaleType4KindE0ELNS_15FloatRoundStyleE2ESM_EENS_4gemm15EpilogueDefaultEEEEEvvEEEEvNT_6ParamsE)
        /*01e8*/ 	.short	0x0210
        /*01ea*/ 	.short	0x03f0


	//----- nvinfo : EIATTR_SW_WAR
	.align		4
.L_34:
        /*01ec*/ 	.byte	0x04, 0x36
        /*01ee*/ 	.short	(.L_36 - .L_35)
.L_35:
        /*01f0*/ 	.word	0x00000008
.L_36:


//--------------------- .nv.callgraph             --------------------------
	.section	.nv.callgraph,"",@"SHT_CUDA_CALLGRAPH"
	.align	4
	.sectionentsize	8
	.align		4
        /*0000*/ 	.word	0x00000000
	.align		4
        /*0004*/ 	.word	0xffffffff
	.align		4
        /*0008*/ 	.word	0x00000000
	.align		4
        /*000c*/ 	.word	0xfffffffe
	.align		4
        /*0010*/ 	.word	0x00000000
	.align		4
        /*0014*/ 	.word	0xfffffffd
	.align		4
        /*0018*/ 	.word	0x00000000
	.align		4
        /*001c*/ 	.word	0xfffffffc


//--------------------- .nv.constant4             --------------------------
	.section	.nv.constant4,"a",@progbits
	.align	8
	.align		8
.nv.constant4:
        /*0000*/ 	.dword	_ZN39_INTERNAL_8fe7db13_4_k_cu_89084724_33394cuda3std3__45__cpo5beginE
	.align		8
        /*0008*/ 	.dword	_ZN39_INTERNAL_8fe7db13_4_k_cu_89084724_33394cuda3std3__45__cpo3endE
	.align		8
        /*0010*/ 	.dword	_ZN39_INTERNAL_8fe7db13_4_k_cu_89084724_33394cuda3std3__45__cpo6cbeginE
	.align		8
        /*0018*/ 	.dword	_ZN39_INTERNAL_8fe7db13_4_k_cu_89084724_33394cuda3std3__45__cpo4cendE
	.align		8
        /*0020*/ 	.dword	_ZN39_INTERNAL_8fe7db13_4_k_cu_89084724_33394cuda3std3__441_GLOBAL__N__8fe7db13_4_k_cu_89084724_33396ignoreE
	.align		8
        /*0028*/ 	.dword	_ZN39_INTERNAL_8fe7db13_4_k_cu_89084724_33394cuda3std3__419piecewise_constructE
	.align		8
        /*0030*/ 	.dword	_ZN39_INTERNAL_8fe7db13_4_k_cu_89084724_33394cuda3std3__48in_placeE
	.align		8
        /*0038*/ 	.dword	_ZN39_INTERNAL_8fe7db13_4_k_cu_89084724_33394cuda3std6ranges3__45__cpo4swapE
	.align		8
        /*0040*/ 	.dword	_ZN39_INTERNAL_8fe7db13_4_k_cu_89084724_33394cuda3std6ranges3__45__cpo9iter_moveE
	.align		8
        /*0048*/ 	.dword	_ZN39_INTERNAL_8fe7db13_4_k_cu_89084724_33394cute7productE
	.align		8
        /*0050*/ 	.dword	_ZN39_INTERNAL_8fe7db13_4_k_cu_89084724_33394cute1_E


//--------------------- .text._ZN7cutlass13device_kernelINS_4conv6kernel13ConvUniversalINS1_16ConvProblemShapeILNS1_8OperatorE2ELi2EEENS1_10collective14CollectiveConvINS1_46MainloopSm90TmaGmmaWarpSpecializedImplicitGemmILS5_2ELi5ELi2EN4cute5tupleIJNSA_1CILi2EEENSC_ILi1EEESE_EEENS1_36KernelImplicitTmaWarpSpecializedSm90ELi1EEENSB_IJNSC_ILi256EEENSB_IJNSC_ILi64EEEEEESK_EEENS_6half_tESM_NSA_8TiledMMAINSA_8MMA_AtomIJNSA_4SM904GMMA25MMA_64x64x16_F32F16F16_SSILNSQ_5MajorE1ELSS_1ELNSQ_7ScaleInE1ELST_1EEEEEENSA_6LayoutINSB_IJSE_SE_SE_EEENSB_IJNSC_ILi0EEESY_SY_EEEEENSB_IJNSA_10UnderscoreES11_S11_EEEEENS7_6detail26Sm90ImplicitGemmTileTraitsINSA_13SM90_TMA_LOADENSA_14ComposedLayoutINSA_7SwizzleILi3ELi4ELi3EEENSA_18smem_ptr_flag_bitsILi16EEENSW_INSB_IJNSB_IJSJ_NSC_ILi4EEEEEENSB_IJNSC_ILi8EEES1E_EEENSB_IJSE_NSC_ILi5EEEEEEEEENSB_IJNSB_IJSE_NSC_ILi4096EEEEEENSB_IJSJ_NSC_ILi512EEEEEENSB_IJSY_NSC_ILi16384EEEEEEEEEEEEEvEENS15_INSA_30SM90_TMA_LOAD_IM2COL_MULTICASTENS17_IS19_S1B_NSW_INSB_IJNSB_IJSJ_SE_EEES1F_S1H_EEENSB_IJNSB_IJSE_SY_EEES1M_NSB_IJSY_S1J_EEEEEEEEEEvEEEENS_8epilogue10collective6detail29Sm90TmaWarpSpecializedAdapterINS24_15DefaultEpilogueISM_NSB_IJlNSB_IJSE_llEEESY_EEES29_NS23_6thread17LinearCombinationISM_Li1EffLNS2A_9ScaleType4KindE0ELNS_15FloatRoundStyleE2ESM_EENS_4gemm15EpilogueDefaultEEEEEvvEEEEvNT_6ParamsE --------------------------
	.section	.text._ZN7cutlass13device_kernelINS_4conv6kernel13ConvUniversalINS1_16ConvProblemShapeILNS1_8OperatorE2ELi2EEENS1_10collective14CollectiveConvINS1_46MainloopSm90TmaGmmaWarpSpecializedImplicitGemmILS5_2ELi5ELi2EN4cute5tupleIJNSA_1CILi2EEENSC_ILi1EEESE_EEENS1_36KernelImplicitTmaWarpSpecializedSm90ELi1EEENSB_IJNSC_ILi256EEENSB_IJNSC_ILi64EEEEEESK_EEENS_6half_tESM_NSA_8TiledMMAINSA_8MMA_AtomIJNSA_4SM904GMMA25MMA_64x64x16_F32F16F16_SSILNSQ_5MajorE1ELSS_1ELNSQ_7ScaleInE1ELST_1EEEEEENSA_6LayoutINSB_IJSE_SE_SE_EEENSB_IJNSC_ILi0EEESY_SY_EEEEENSB_IJNSA_10UnderscoreES11_S11_EEEEENS7_6detail26Sm90ImplicitGemmTileTraitsINSA_13SM90_TMA_LOADENSA_14ComposedLayoutINSA_7SwizzleILi3ELi4ELi3EEENSA_18smem_ptr_flag_bitsILi16EEENSW_INSB_IJNSB_IJSJ_NSC_ILi4EEEEEENSB_IJNSC_ILi8EEES1E_EEENSB_IJSE_NSC_ILi5EEEEEEEEENSB_IJNSB_IJSE_NSC_ILi4096EEEEEENSB_IJSJ_NSC_ILi512EEEEEENSB_IJSY_NSC_ILi16384EEEEEEEEEEEEEvEENS15_INSA_30SM90_TMA_LOAD_IM2COL_MULTICASTENS17_IS19_S1B_NSW_INSB_IJNSB_IJSJ_SE_EEES1F_S1H_EEENSB_IJNSB_IJSE_SY_EEES1M_NSB_IJSY_S1J_EEEEEEEEEEvEEEENS_8epilogue10collective6detail29Sm90TmaWarpSpecializedAdapterINS24_15DefaultEpilogueISM_NSB_IJlNSB_IJSE_llEEESY_EEES29_NS23_6thread17LinearCombinationISM_Li1EffLNS2A_9ScaleType4KindE0ELNS_15FloatRoundStyleE2ESM_EENS_4gemm15EpilogueDefaultEEEEEvvEEEEvNT_6ParamsE,"ax",@progbits
	.align	128
.text._ZN7cutlass13device_kernelINS_4conv6kernel13ConvUniversalINS1_16ConvProblemShapeILNS1_8OperatorE2ELi2EEENS1_10collective14CollectiveConvINS1_46MainloopSm90TmaGmmaWarpSpecializedImplicitGemmILS5_2ELi5ELi2EN4cute5tupleIJNSA_1CILi2EEENSC_ILi1EEESE_EEENS1_36KernelImplicitTmaWarpSpecializedSm90ELi1EEENSB_IJNSC_ILi256EEENSB_IJNSC_ILi64EEEEEESK_EEENS_6half_tESM_NSA_8TiledMMAINSA_8MMA_AtomIJNSA_4SM904GMMA25MMA_64x64x16_F32F16F16_SSILNSQ_5MajorE1ELSS_1ELNSQ_7ScaleInE1ELST_1EEEEEENSA_6LayoutINSB_IJSE_SE_SE_EEENSB_IJNSC_ILi0EEESY_SY_EEEEENSB_IJNSA_10UnderscoreES11_S11_EEEEENS7_6detail26Sm90ImplicitGemmTileTraitsINSA_13SM90_TMA_LOADENSA_14ComposedLayoutINSA_7SwizzleILi3ELi4ELi3EEENSA_18smem_ptr_flag_bitsILi16EEENSW_INSB_IJNSB_IJSJ_NSC_ILi4EEEEEENSB_IJNSC_ILi8EEES1E_EEENSB_IJSE_NSC_ILi5EEEEEEEEENSB_IJNSB_IJSE_NSC_ILi4096EEEEEENSB_IJSJ_NSC_ILi512EEEEEENSB_IJSY_NSC_ILi16384EEEEEEEEEEEEEvEENS15_INSA_30SM90_TMA_LOAD_IM2COL_MULTICASTENS17_IS19_S1B_NSW_INSB_IJNSB_IJSJ_SE_EEES1F_S1H_EEENSB_IJNSB_IJSE_SY_EEES1M_NSB_IJSY_S1J_EEEEEEEEEEvEEEENS_8epilogue10collective6detail29Sm90TmaWarpSpecializedAdapterINS24_15DefaultEpilogueISM_NSB_IJlNSB_IJSE_llEEESY_EEES29_NS23_6thread17LinearCombinationISM_Li1EffLNS2A_9ScaleType4KindE0ELNS_15FloatRoundStyleE2ESM_EENS_4gemm15EpilogueDefaultEEEEEvvEEEEvNT_6ParamsE:
        .type           _ZN7cutlass13device_kernelINS_4conv6kernel13ConvUniversalINS1_16ConvProblemShapeILNS1_8OperatorE2ELi2EEENS1_10collective14CollectiveConvINS1_46MainloopSm90TmaGmmaWarpSpecializedImplicitGemmILS5_2ELi5ELi2EN4cute5tupleIJNSA_1CILi2EEENSC_ILi1EEESE_EEENS1_36KernelImplicitTmaWarpSpecializedSm90ELi1EEENSB_IJNSC_ILi256EEENSB_IJNSC_ILi64EEEEEESK_EEENS_6half_tESM_NSA_8TiledMMAINSA_8MMA_AtomIJNSA_4SM904GMMA25MMA_64x64x16_F32F16F16_SSILNSQ_5MajorE1ELSS_1ELNSQ_7ScaleInE1ELST_1EEEEEENSA_6LayoutINSB_IJSE_SE_SE_EEENSB_IJNSC_ILi0EEESY_SY_EEEEENSB_IJNSA_10UnderscoreES11_S11_EEEEENS7_6detail26Sm90ImplicitGemmTileTraitsINSA_13SM90_TMA_LOADENSA_14ComposedLayoutINSA_7SwizzleILi3ELi4ELi3EEENSA_18smem_ptr_flag_bitsILi16EEENSW_INSB_IJNSB_IJSJ_NSC_ILi4EEEEEENSB_IJNSC_ILi8EEES1E_EEENSB_IJSE_NSC_ILi5EEEEEEEEENSB_IJNSB_IJSE_NSC_ILi4096EEEEEENSB_IJSJ_NSC_ILi512EEEEEENSB_IJSY_NSC_ILi16384EEEEEEEEEEEEEvEENS15_INSA_30SM90_TMA_LOAD_IM2COL_MULTICASTENS17_IS19_S1B_NSW_INSB_IJNSB_IJSJ_SE_EEES1F_S1H_EEENSB_IJNSB_IJSE_SY_EEES1M_NSB_IJSY_S1J_EEEEEEEEEEvEEEENS_8epilogue10collective6detail29Sm90TmaWarpSpecializedAdapterINS24_15DefaultEpilogueISM_NSB_IJlNSB_IJSE_llEEESY_EEES29_NS23_6thread17LinearCombinationISM_Li1EffLNS2A_9ScaleType4KindE0ELNS_15FloatRoundStyleE2ESM_EENS_4gemm15EpilogueDefaultEEEEEvvEEEEvNT_6ParamsE,@function
        .size           _ZN7cutlass13device_kernelINS_4conv6kernel13ConvUniversalINS1_16ConvProblemShapeILNS1_8OperatorE2ELi2EEENS1_10collective14CollectiveConvINS1_46MainloopSm90TmaGmmaWarpSpecializedImplicitGemmILS5_2ELi5ELi2EN4cute5tupleIJNSA_1CILi2EEENSC_ILi1EEESE_EEENS1_36KernelImplicitTmaWarpSpecializedSm90ELi1EEENSB_IJNSC_ILi256EEENSB_IJNSC_ILi64EEEEEESK_EEENS_6half_tESM_NSA_8TiledMMAINSA_8MMA_AtomIJNSA_4SM904GMMA25MMA_64x64x16_F32F16F16_SSILNSQ_5MajorE1ELSS_1ELNSQ_7ScaleInE1ELST_1EEEEEENSA_6LayoutINSB_IJSE_SE_SE_EEENSB_IJNSC_ILi0EEESY_SY_EEEEENSB_IJNSA_10UnderscoreES11_S11_EEEEENS7_6detail26Sm90ImplicitGemmTileTraitsINSA_13SM90_TMA_LOADENSA_14ComposedLayoutINSA_7SwizzleILi3ELi4ELi3EEENSA_18smem_ptr_flag_bitsILi16EEENSW_INSB_IJNSB_IJSJ_NSC_ILi4EEEEEENSB_IJNSC_ILi8EEES1E_EEENSB_IJSE_NSC_ILi5EEEEEEEEENSB_IJNSB_IJSE_NSC_ILi4096EEEEEENSB_IJSJ_NSC_ILi512EEEEEENSB_IJSY_NSC_ILi16384EEEEEEEEEEEEEvEENS15_INSA_30SM90_TMA_LOAD_IM2COL_MULTICASTENS17_IS19_S1B_NSW_INSB_IJNSB_IJSJ_SE_EEES1F_S1H_EEENSB_IJNSB_IJSE_SY_EEES1M_NSB_IJSY_S1J_EEEEEEEEEEvEEEENS_8epilogue10collective6detail29Sm90TmaWarpSpecializedAdapterINS24_15DefaultEpilogueISM_NSB_IJlNSB_IJSE_llEEESY_EEES29_NS23_6thread17LinearCombinationISM_Li1EffLNS2A_9ScaleType4KindE0ELNS_15FloatRoundStyleE2ESM_EENS_4gemm15EpilogueDefaultEEEEEvvEEEEvNT_6ParamsE,(.L_x_260 - _ZN7cutlass13device_kernelINS_4conv6kernel13ConvUniversalINS1_16ConvProblemShapeILNS1_8OperatorE2ELi2EEENS1_10collective14CollectiveConvINS1_46MainloopSm90TmaGmmaWarpSpecializedImplicitGemmILS5_2ELi5ELi2EN4cute5tupleIJNSA_1CILi2EEENSC_ILi1EEESE_EEENS1_36KernelImplicitTmaWarpSpecializedSm90ELi1EEENSB_IJNSC_ILi256EEENSB_IJNSC_ILi64EEEEEESK_EEENS_6half_tESM_NSA_8TiledMMAINSA_8MMA_AtomIJNSA_4SM904GMMA25MMA_64x64x16_F32F16F16_SSILNSQ_5MajorE1ELSS_1ELNSQ_7ScaleInE1ELST_1EEEEEENSA_6LayoutINSB_IJSE_SE_SE_EEENSB_IJNSC_ILi0EEESY_SY_EEEEENSB_IJNSA_10UnderscoreES11_S11_EEEEENS7_6detail26Sm90ImplicitGemmTileTraitsINSA_13SM90_TMA_LOADENSA_14ComposedLayoutINSA_7SwizzleILi3ELi4ELi3EEENSA_18smem_ptr_flag_bitsILi16EEENSW_INSB_IJNSB_IJSJ_NSC_ILi4EEEEEENSB_IJNSC_ILi8EEES1E_EEENSB_IJSE_NSC_ILi5EEEEEEEEENSB_IJNSB_IJSE_NSC_ILi4096EEEEEENSB_IJSJ_NSC_ILi512EEEEEENSB_IJSY_NSC_ILi16384EEEEEEEEEEEEEvEENS15_INSA_30SM90_TMA_LOAD_IM2COL_MULTICASTENS17_IS19_S1B_NSW_INSB_IJNSB_IJSJ_SE_EEES1F_S1H_EEENSB_IJNSB_IJSE_SY_EEES1M_NSB_IJSY_S1J_EEEEEEEEEEvEEEENS_8epilogue10collective6detail29Sm90TmaWarpSpecializedAdapterINS24_15DefaultEpilogueISM_NSB_IJlNSB_IJSE_llEEESY_EEES29_NS23_6thread17LinearCombinationISM_Li1EffLNS2A_9ScaleType4KindE0ELNS_15FloatRoundStyleE2ESM_EENS_4gemm15EpilogueDefaultEEEEEvvEEEEvNT_6ParamsE)
        .other          _ZN7cutlass13device_kernelINS_4conv6kernel13ConvUniversalINS1_16ConvProblemShapeILNS1_8OperatorE2ELi2EEENS1_10collective14CollectiveConvINS1_46MainloopSm90TmaGmmaWarpSpecializedImplicitGemmILS5_2ELi5ELi2EN4cute5tupleIJNSA_1CILi2EEENSC_ILi1EEESE_EEENS1_36KernelImplicitTmaWarpSpecializedSm90ELi1EEENSB_IJNSC_ILi256EEENSB_IJNSC_ILi64EEEEEESK_EEENS_6half_tESM_NSA_8TiledMMAINSA_8MMA_AtomIJNSA_4SM904GMMA25MMA_64x64x16_F32F16F16_SSILNSQ_5MajorE1ELSS_1ELNSQ_7ScaleInE1ELST_1EEEEEENSA_6LayoutINSB_IJSE_SE_SE_EEENSB_IJNSC_ILi0EEESY_SY_EEEEENSB_IJNSA_10UnderscoreES11_S11_EEEEENS7_6detail26Sm90ImplicitGemmTileTraitsINSA_13SM90_TMA_LOADENSA_14ComposedLayoutINSA_7SwizzleILi3ELi4ELi3EEENSA_18smem_ptr_flag_bitsILi16EEENSW_INSB_IJNSB_IJSJ_NSC_ILi4EEEEEENSB_IJNSC_ILi8EEES1E_EEENSB_IJSE_NSC_ILi5EEEEEEEEENSB_IJNSB_IJSE_NSC_ILi4096EEEEEENSB_IJSJ_NSC_ILi512EEEEEENSB_IJSY_NSC_ILi16384EEEEEEEEEEEEEvEENS15_INSA_30SM90_TMA_LOAD_IM2COL_MULTICASTENS17_IS19_S1B_NSW_INSB_IJNSB_IJSJ_SE_EEES1F_S1H_EEENSB_IJNSB_IJSE_SY_EEES1M_NSB_IJSY_S1J_EEEEEEEEEEvEEEENS_8epilogue10collective6detail29Sm90TmaWarpSpecializedAdapterINS24_15DefaultEpilogueISM_NSB_IJlNSB_IJSE_llEEESY_EEES29_NS23_6thread17LinearCombinationISM_Li1EffLNS2A_9ScaleType4KindE0ELNS_15FloatRoundStyleE2ESM_EENS_4gemm15EpilogueDefaultEEEEEvvEEEEvNT_6ParamsE,@"STO_CUDA_ENTRY STV_DEFAULT"
_ZN7cutlass13device_kernelINS_4conv6kernel13ConvUniversalINS1_16ConvProblemShapeILNS1_8OperatorE2ELi2EEENS1_10collective14CollectiveConvINS1_46MainloopSm90TmaGmmaWarpSpecializedImplicitGemmILS5_2ELi5ELi2EN4cute5tupleIJNSA_1CILi2EEENSC_ILi1EEESE_EEENS1_36KernelImplicitTmaWarpSpecializedSm90ELi1EEENSB_IJNSC_ILi256EEENSB_IJNSC_ILi64EEEEEESK_EEENS_6half_tESM_NSA_8TiledMMAINSA_8MMA_AtomIJNSA_4SM904GMMA25MMA_64x64x16_F32F16F16_SSILNSQ_5MajorE1ELSS_1ELNSQ_7ScaleInE1ELST_1EEEEEENSA_6LayoutINSB_IJSE_SE_SE_EEENSB_IJNSC_ILi0EEESY_SY_EEEEENSB_IJNSA_10UnderscoreES11_S11_EEEEENS7_6detail26Sm90ImplicitGemmTileTraitsINSA_13SM90_TMA_LOADENSA_14ComposedLayoutINSA_7SwizzleILi3ELi4ELi3EEENSA_18smem_ptr_flag_bitsILi16EEENSW_INSB_IJNSB_IJSJ_NSC_ILi4EEEEEENSB_IJNSC_ILi8EEES1E_EEENSB_IJSE_NSC_ILi5EEEEEEEEENSB_IJNSB_IJSE_NSC_ILi4096EEEEEENSB_IJSJ_NSC_ILi512EEEEEENSB_IJSY_NSC_ILi16384EEEEEEEEEEEEEvEENS15_INSA_30SM90_TMA_LOAD_IM2COL_MULTICASTENS17_IS19_S1B_NSW_INSB_IJNSB_IJSJ_SE_EEES1F_S1H_EEENSB_IJNSB_IJSE_SY_EEES1M_NSB_IJSY_S1J_EEEEEEEEEEvEEEENS_8epilogue10collective6detail29Sm90TmaWarpSpecializedAdapterINS24_15DefaultEpilogueISM_NSB_IJlNSB_IJSE_llEEESY_EEES29_NS23_6thread17LinearCombinationISM_Li1EffLNS2A_9ScaleType4KindE0ELNS_15FloatRoundStyleE2ESM_EENS_4gemm15EpilogueDefaultEEEEEvvEEEEvNT_6ParamsE:
[----:B------:R-:W-:Y:S01]  /*0000*/  LDC R1, c[0x0][0x28] ;  /* 0x00000a00ff017b82 */ /* 0x000fe20000000800 */
[----:B------:R-:W0:Y:S01]  /*0010*/  S2R R13, SR_TID.X ;  /* 0x00000000000d7919 */ /* 0x000e220000002100 */
[----:B------:R-:W-:Y:S01]  /*0020*/  ELECT P0, URZ, PT ;  /* 0x00000000003f782f */ /* 0x000fe20003800000 */
[----:B------:R-:W-:Y:S01]  /*0030*/  BSSY B0, `(.L_x_0) ;  /* 0x0000010000007945 */ /* 0x000fe20003800000 */
[----:B------:R-:W1:Y:S01]  /*0040*/  S2R R14, SR_CTAID.X ;  /* 0x00000000000e7919 */ /* 0x000e620000002500 */
[--C-:B0-----:R-:W-:Y:S02]  /*0050*/  SHF.R.U32.HI R0, RZ, 0x5, R13.reuse ;  /* 0x00000005ff007819 */ /* 0x101fe4000001160d */
[----:B------:R-:W-:-:S03]  /*0060*/  SHF.R.U32.HI R3, RZ, 0x7, R13 ;  /* 0x00000007ff037819 */ /* 0x000fc6000001160d */
[----:B------:R-:W0:Y:S04]  /*0070*/  SHFL.IDX PT, R2, R0, RZ, 0x1f ;  /* 0x00001fff00027589 */ /* 0x000e2800000e0000 */
[----:B------:R2:W3:Y:S01]  /*0080*/  SHFL.IDX PT, R11, R3, RZ, 0x1f ;  /* 0x00001fff030b7589 */ /* 0x0004e200000e0000 */
[----:B0-----:R-:W-:-:S13]  /*0090*/  ISETP.NE.OR P0, PT, R2, RZ, !P0 ;  /* 0x000000ff0200720c */ /* 0x001fda0004705670 */
[----:B-123--:R-:W-:Y:S05]  /*00a0*/  @P0 BRA `(.L_x_1) ;  /* 0x0000000000200947 */ /* 0x00efea0003800000 */
[----:B------:R-:W-:Y:S02]  /*00b0*/  ULDC.64 UR4, c[0x0][0x198] ;  /* 0x0000660000047ab9 */ /* 0x000fe40000000a00 */
[----:B------:R-:W-:Y:S02]  /*00c0*/  UIADD3 UR6, UP0, UR4, 0xf0, URZ ;  /* 0x000000f004067890 */ /* 0x000fe4000ff1e03f */
[----:B------:R-:W-:Y:S02]  /*00d0*/  UIADD3 UR4, UP1, UR4, 0x1f0, URZ ;  /* 0x000001f004047890 */ /* 0x000fe4000ff3e03f */
[----:B------:R-:W-:Y:S02]  /*00e0*/  UIADD3.X UR7, URZ, UR5, URZ, UP0, !UPT ;  /* 0x000000053f077290 */ /* 0x000fe400087fe43f */
[----:B------:R-:W-:-:S07]  /*00f0*/  UIADD3.X UR5, URZ, UR5, URZ, UP1, !UPT ;  /* 0x000000053f057290 */ /* 0x000fce0008ffe43f */
[----:B------:R0:W-:Y:S02]  /*0100*/  UTMACCTL.PF [UR6] ;  /* 0x00000000060079b9 */ /* 0x0001e40008040000 */
[----:B------:R0:W-:Y:S02]  /*0110*/  UTMACCTL.PF [UR4] ;  /* 0x00000000040079b9 */ /* 0x0001e40008040000 */
[----:B0-----:R-:W-:Y:S01]  /*0120*/  NOP ;  /* 0x0000000000007918 */ /* 0x001fe20000000000 */
.L_x_1:
[----:B------:R-:W-:Y:S05]  /*0130*/  BSYNC B0 ;  /* 0x0000000000007941 */ /* 0x000fea0003800000 */
.L_x_0:
[----:B------:R-:W0:Y:S01]  /*0140*/  SHFL.IDX PT, R0, R0, RZ, 0x1f ;  /* 0x00001fff00007589 */ /* 0x000e2200000e0000 */
[----:B------:R-:W-:Y:S02]  /*0150*/  SHF.R.S32.HI R4, RZ, 0x1f, R13 ;  /* 0x0000001fff047819 */ /* 0x000fe4000001140d */
[----:B------:R-:W-:Y:S01]  /*0160*/  I2FP.F32.U32 R6, R14 ;  /* 0x0000000e00067245 */ /* 0x000fe20000201000 */
[----:B------:R-:W1:Y:S01]  /*0170*/  S2R R16, SR_CTAID.Y ;  /* 0x0000000000107919 */ /* 0x000e620000002600 */
[----:B------:R-:W-:-:S04]  /*0180*/  LEA.HI R4, R4, R13, RZ, 0x7 ;  /* 0x0000000d04047211 */ /* 0x000fc800078f38ff */
[----:B------:R-:W-:-:S05]  /*0190*/  LOP3.LUT R4, R4, 0xffffff80, RZ, 0xc0, !PT ;  /* 0xffffff8004047812 */ /* 0x000fca00078ec0ff */
[----:B------:R-:W-:-:S05]  /*01a0*/  IMAD.IADD R18, R13, 0x1, -R4 ;  /* 0x000000010d127824 */ /* 0x000fca00078e0a04 */
[----:B------:R-:W-:-:S04]  /*01b0*/  SHF.R.S32.HI R3, RZ, 0x1f, R18 ;  /* 0x0000001fff037819 */ /* 0x000fc80000011412 */
[----:B------:R-:W-:Y:S02]  /*01c0*/  LEA.HI R3, R3, R18, RZ, 0x3 ;  /* 0x0000001203037211 */ /* 0x000fe400078f18ff */
[----:B0-----:R-:W-:Y:S02]  /*01d0*/  ISETP.NE.AND P0, PT, R0, RZ, PT ;  /* 0x000000ff0000720c */ /* 0x001fe40003f05270 */
[--C-:B------:R-:W-:Y:S02]  /*01e0*/  SHF.R.S32.HI R4, RZ, 0x3, R3.reuse ;  /* 0x00000003ff047819 */ /* 0x100fe40000011403 */
[----:B------:R-:W-:Y:S02]  /*01f0*/  SHF.R.S32.HI R3, RZ, 0x1f, R3 ;  /* 0x0000001fff037819 */ /* 0x000fe40000011403 */
[----:B------:R-:W-:-:S07]  /*0200*/  SHF.R.S32.HI R5, RZ, 0x1f, R0 ;  /* 0x0000001fff057819 */ /* 0x000fce0000011400 */
[----:B-1----:R-:W-:Y:S05]  /*0210*/  @P0 BRA `(.L_x_2) ;  /* 0x0000000000600947 */ /* 0x002fea0003800000 */
[----:B------:R-:W0:Y:S01]  /*0220*/  S2UR UR8, SR_CgaCtaId ;  /* 0x00000000000879c3 */ /* 0x000e220000008800 */
[----:B------:R-:W-:Y:S01]  /*0230*/  UMOV UR4, 0x400 ;  /* 0x0000040000047882 */ /* 0x000fe20000000000 */
[----:B------:R-:W-:Y:S01]  /*0240*/  UMOV UR5, 0x1 ;  /* 0x0000000100057882 */ /* 0x000fe20000000000 */
[----:B------:R-:W-:Y:S01]  /*0250*/  UMOV UR6, 0x2 ;  /* 0x0000000200067882 */ /* 0x000fe20000000000 */
[----:B------:R-:W-:Y:S01]  /*0260*/  ELECT P0, URZ, PT ;  /* 0x00000000003f782f */ /* 0x000fe20003800000 */
[----:B------:R-:W-:-:S04]  /*0270*/  UIADD3 UR6, -UR6, 0x100000, URZ ;  /* 0x0010000006067890 */ /* 0x000fc8000fffe13f */
[----:B------:R-:W-:Y:S02]  /*0280*/  USHF.L.U32 UR7, UR6, 0xb, URZ ;  /* 0x0000000b06077899 */ /* 0x000fe4000800063f */
[----:B------:R-:W-:Y:S02]  /*0290*/  USHF.L.U32 UR6, UR6, 0x1, URZ ;  /* 0x0000000106067899 */ /* 0x000fe4000800063f */
[----:B0-----:R-:W-:Y:S02]  /*02a0*/  ULEA UR8, UR8, UR4, 0x18 ;  /* 0x0000000408087291 */ /* 0x001fe4000f8ec03f */
[----:B------:R-:W-:-:S04]  /*02b0*/  UIADD3 UR4, -UR5, 0x100000, URZ ;  /* 0x0010000005047890 */ /* 0x000fc8000fffe13f */
[----:B------:R-:W-:Y:S02]  /*02c0*/  USHF.L.U32 UR5, UR4, 0xb, URZ ;  /* 0x0000000b04057899 */ /* 0x000fe4000800063f */
[----:B------:R-:W-:Y:S01]  /*02d0*/  USHF.L.U32 UR4, UR4, 0x1, URZ ;  /* 0x0000000104047899 */ /* 0x000fe2000800063f */
[----:B------:R-:W0:Y:S11]  /*02e0*/  FENCE.VIEW.ASYNC.S ;  /* 0x00000000000073c6 */ /* 0x000e360000000000 */
[----:B0-----:R0:W1:Y:S01]  /*02f0*/  SYNCS.EXCH.64 URZ, [UR8+0x32000], UR4 ;  /* 0x03200004083f75b2 */ /* 0x0010620008000100 */
[----:B------:R0:W2:Y:S01]  /*0300*/  SYNCS.EXCH.64 URZ, [UR8+0x32028], UR6 ;  /* 0x03202806083f75b2 */ /* 0x0000a20008000100 */
[----:B------:R0:W3:Y:S01]  /*0310*/  SYNCS.EXCH.64 URZ, [UR8+0x32008], UR4 ;  /* 0x03200804083f75b2 */ /* 0x0000e20008000100 */
[----:B------:R0:W4:Y:S01]  /*0320*/  SYNCS.EXCH.64 URZ, [UR8+0x32030], UR6 ;  /* 0x03203006083f75b2 */ /* 0x0001220008000100 */
[----:B------:R0:W0:Y:S01]  /*0330*/  SYNCS.EXCH.64 URZ, [UR8+0x32010], UR4 ;  /* 0x03201004083f75b2 */ /* 0x0000220008000100 */
[----:B------:R0:W0:Y:S01]  /*0340*/  SYNCS.EXCH.64 URZ, [UR8+0x32038], UR6 ;  /* 0x03203806083f75b2 */ /* 0x0000220008000100 */
[----:B------:R0:W0:Y:S01]  /*0350*/  SYNCS.EXCH.64 URZ, [UR8+0x32018], UR4 ;  /* 0x03201804083f75b2 */ /* 0x0000220008000100 */
[----:B------:R0:W0:Y:S01]  /*0360*/  SYNCS.EXCH.64 URZ, [UR8+0x32040], UR6 ;  /* 0x03204006083f75b2 */ /* 0x0000220008000100 */
[----:B------:R0:W0:Y:S01]  /*0370*/  SYNCS.EXCH.64 URZ, [UR8+0x32020], UR4 ;  /* 0x03202004083f75b2 */ /* 0x0000220008000100 */
[----:B------:R0:W0:Y:S01]  /*0380*/  SYNCS.EXCH.64 URZ, [UR8+0x32048], UR6 ;  /* 0x03204806083f75b2 */ /* 0x0000220008000100 */
[----:B------:R-:W-:Y:S01]  /*0390*/  NOP ;  /* 0x0000000000007918 */ /* 0x000fe20000000000 */
.L_x_2:
[----:B0-----:R-:W-:Y:S01]  /*03a0*/  ULDC UR4, c[0x0][0x150] ;  /* 0x0000540000047ab9 */ /* 0x001fe20000000800 */
[----:B------:R-:W-:Y:S01]  /*03b0*/  LEA.HI R3, R3, R4, RZ, 0x2 ;  /* 0x0000000403037211 */ /* 0x000fe200078f10ff */
[----:B------:R-:W-:Y:S01]  /*03c0*/  FMUL R6, R6, UR4 ;  /* 0x0000000406067c20 */ /* 0x000fe20008400000 */
[----:B------:R-:W-:Y:S01]  /*03d0*/  LEA.HI R5, R5, R0, RZ, 0x2 ;  /* 0x0000000005057211 */ /* 0x000fe200078f10ff */
[----:B------:R-:W-:Y:S01]  /*03e0*/  ULDC UR4, c[0x0][0x154] ;  /* 0x0000550000047ab9 */ /* 0x000fe20000000800 */
[----:B------:R-:W-:Y:S01]  /*03f0*/  LOP3.LUT R3, R3, 0xfffffffc, RZ, 0xc0, !PT ;  /* 0xfffffffc03037812 */ /* 0x000fe200078ec0ff */
[----:B------:R-:W0:Y:S01]  /*0400*/  LDC R8, c[0x0][0x140] ;  /* 0x00005000ff087b82 */ /* 0x000e220000000800 */
[----:B------:R-:W-:Y:S01]  /*0410*/  LOP3.LUT R5, R5, 0x3ffffffc, RZ, 0xc0, !PT ;  /* 0x3ffffffc05057812 */ /* 0x000fe200078ec0ff */
[----:B------:R-:W5:Y:S01]  /*0420*/  F2I.U32.TRUNC.NTZ R6, R6 ;  /* 0x0000000600067305 */ /* 0x000f62000020f000 */
[----:B------:R-:W-:Y:S01]  /*0430*/  LOP3.LUT P0, RZ, R18, 0x7, RZ, 0xc0, !PT ;  /* 0x0000000712ff7812 */ /* 0x000fe2000780c0ff */
[----:B------:R-:W-:Y:S01]  /*0440*/  IMAD.IADD R3, R4, 0x1, -R3 ;  /* 0x0000000104037824 */ /* 0x000fe200078e0a03 */
[----:B------:R-:W-:Y:S01]  /*0450*/  ISETP.NE.AND P3, PT, R11, 0x1, PT ;  /* 0x000000010b00780c */ /* 0x000fe20003f65270 */
[----:B------:R-:W-:Y:S01]  /*0460*/  IMAD.IADD R0, R0, 0x1, -R5 ;  /* 0x0000000100007824 */ /* 0x000fe200078e0a05 */
[----:B------:R-:W-:Y:S01]  /*0470*/  I2FP.F32.U32 R5, R16 ;  /* 0x0000001000057245 */ /* 0x000fe20000201000 */
[----:B------:R-:W-:Y:S01]  /*0480*/  NOP ;  /* 0x0000000000007918 */ /* 0x000fe20000000000 */
[----:B------:R-:W-:Y:S01]  /*0490*/  NOP ;  /* 0x0000000000007918 */ /* 0x000fe20000000000 */
[----:B------:R-:W-:-:S02]  /*04a0*/  IMAD R4, R0, 0x4, R3 ;  /* 0x0000000400047824 */ /* 0x000fc400078e0203 */
[----:B------:R-:W-:Y:S01]  /*04b0*/  FMUL R7, R5, UR4 ;  /* 0x0000000405077c20 */ /* 0x000fe20008400000 */
[----:B------:R-:W-:Y:S02]  /*04c0*/  ULDC UR4, c[0x0][0x144] ;  /* 0x0000510000047ab9 */ /* 0x000fe40000000800 */
[----:B------:R-:W-:Y:S01]  /*04d0*/  LEA.HI R0, R4, R4, RZ, 0x1 ;  /* 0x0000000404007211 */ /* 0x000fe200078f08ff */
[----:B-----5:R-:W-:Y:S02]  /*04e0*/  IMAD.MOV R5, RZ, RZ, -R6 ;  /* 0x000000ffff057224 */ /* 0x020fe400078e0a06 */
[----:B------:R-:W5:Y:S01]  /*04f0*/  F2I.U32.TRUNC.NTZ R7, R7 ;  /* 0x0000000700077305 */ /* 0x000f62000020f000 */
[----:B------:R-:W-:Y:S01]  /*0500*/  LOP3.LUT R3, R0, 0xfffffffe, RZ, 0xc0, !PT ;  /* 0xfffffffe00037812 */ /* 0x000fe200078ec0ff */
[----:B------:R-:W-:Y:S02]  /*0510*/  IMAD.MOV.U32 R6, RZ, RZ, 0x1 ;  /* 0x00000001ff067424 */ /* 0x000fe400078e00ff */
[----:B------:R-:W-:Y:S01]  /*0520*/  IMAD R0, R5, UR4, R14 ;  /* 0x0000000405007c24 */ /* 0x000fe2000f8e020e */
[----:B------:R-:W-:Y:S01]  /*0530*/  ULDC UR4, c[0x0][0x148] ;  /* 0x0000520000047ab9 */ /* 0x000fe20000000800 */
[----:B------:R-:W-:Y:S01]  /*0540*/  IMAD.IADD R3, R4, 0x1, -R3 ;  /* 0x0000000104037824 */ /* 0x000fe200078e0a03 */
[----:B0-----:R-:W-:Y:S01]  /*0550*/  ISETP.EQ.U32.AND P1, PT, R8, 0x1, PT ;  /* 0x000000010800780c */ /* 0x001fe20003f22070 */
[----:B------:R-:W-:-:S03]  /*0560*/  IMAD.SHL.U32 R5, R4, 0x4, RZ ;  /* 0x0000000404057824 */ /* 0x000fc600078e00ff */
[----:B------:R-:W-:Y:S02]  /*0570*/  ISETP.NE.AND P4, PT, R3, R0, PT ;  /* 0x000000000300720c */ /* 0x000fe40003f85270 */
[----:B------:R-:W-:Y:S01]  /*0580*/  SHF.R.S32.HI R3, RZ, 0x1f, R2 ;  /* 0x0000001fff037819 */ /* 0x000fe20000011402 */
[----:B-----5:R-:W-:-:S03]  /*0590*/  IMAD.MOV R9, RZ, RZ, -R7 ;  /* 0x000000ffff097224 */ /* 0x020fc600078e0a07 */
[----:B------:R-:W-:Y:S02]  /*05a0*/  LEA.HI R0, R3, R2, RZ, 0x2 ;  /* 0x0000000203007211 */ /* 0x000fe400078f10ff */
[----:B------:R-:W-:Y:S01]  /*05b0*/  LOP3.LUT R3, R4, 0xc, R5, 0x78, !PT ;  /* 0x0000000c04037812 */ /* 0x000fe200078e7805 */
[----:B------:R-:W-:Y:S01]  /*05c0*/  IMAD R7, R9, UR4, R16 ;  /* 0x0000000409077c24 */ /* 0x000fe2000f8e0210 */
[----:B------:R-:W-:Y:S02]  /*05d0*/  LOP3.LUT R5, R0, 0xfffffffc, RZ, 0xc0, !PT ;  /* 0xfffffffc00057812 */ /* 0x000fe400078ec0ff */
[C---:B------:R-:W-:Y:S02]  /*05e0*/  ISETP.LT.U32.AND P0, PT, R3.reuse, 0x2, !P0 ;  /* 0x000000020300780c */ /* 0x040fe40004701070 */
[----:B------:R-:W-:Y:S01]  /*05f0*/  @P4 LEA.HI R0, R3, R3, RZ, 0x1 ;  /* 0x0000000303004211 */ /* 0x000fe200078f08ff */
[----:B------:R-:W-:-:S03]  /*0600*/  IMAD.IADD R10, R2, 0x1, -R5 ;  /* 0x00000001020a7824 */ /* 0x000fc600078e0a05 */
[----:B------:R-:W-:Y:S02]  /*0610*/  @P4 SHF.R.S32.HI R0, RZ, 0x1, R0 ;  /* 0x00000001ff004819 */ /* 0x000fe40000011400 */
[----:B------:R-:W-:Y:S02]  /*0620*/  LOP3.LUT P2, RZ, R11, R10, RZ, 0xfc, !PT ;  /* 0x0000000a0bff7212 */ /* 0x000fe4000784fcff */
[----:B------:R-:W-:Y:S02]  /*0630*/  @P4 ISETP.NE.AND P5, PT, R0, R7, PT ;  /* 0x000000070000420c */ /* 0x000fe40003fa5270 */
[----:B------:R-:W-:Y:S02]  /*0640*/  SEL R5, RZ, 0x1, P2 ;  /* 0x00000001ff057807 */ /* 0x000fe40001000000 */
[----:B------:R-:W-:Y:S02]  /*0650*/  SEL R7, RZ, 0x1, !P0 ;  /* 0x00000001ff077807 */ /* 0x000fe40004000000 */
[----:B------:R-:W-:-:S02]  /*0660*/  @P4 SEL R6, RZ, 0x1, P5 ;  /* 0x00000001ff064807 */ /* 0x000fc40002800000 */
[----:B------:R-:W-:Y:S02]  /*0670*/  SEL R5, R5, 0x2, P3 ;  /* 0x0000000205057807 */ /* 0x000fe40001800000 */
[----:B------:R-:W-:Y:S01]  /*0680*/  LOP3.LUT R6, R6, R7, RZ, 0xc0, !PT ;  /* 0x0000000706067212 */ /* 0x000fe200078ec0ff */
[----:B------:R-:W-:Y:S06]  /*0690*/  @!P1 BRA `(.L_x_3) ;  /* 0x0000000000089947 */ /* 0x000fec0003800000 */
[----:B-1234-:R-:W-:Y:S01]  /*06a0*/  UCGABAR_ARV ;  /* 0x00000000000079c7 */ /* 0x01efe20008000000 */
[----:B------:R-:W-:Y:S05]  /*06b0*/  BRA `(.L_x_4) ;  /* 0x0000000000047947 */ /* 0x000fea0003800000 */
.L_x_3:
[----:B-1234-:R-:W-:Y:S01]  /*06c0*/  NOP ;  /* 0x0000000000007918 */ /* 0x01efe20000000000 */
.L_x_4:
[----:B------:R-:W-:Y:S01]  /*06d0*/  ULDC.64 UR4, c[0x0][0x598] ;  /* 0x0001660000047ab9 */ /* 0x000fe20000000a00 */
[----:B------:R-:W-:Y:S01]  /*06e0*/  ULDC.64 UR12, c[0x0][0x208] ;  /* 0x00008200000c7ab9 */ /* 0x000fe20000000a00 */
[----:B------:R-:W-:-:S04]  /*06f0*/  ISETP.NE.U32.AND P0, PT, RZ, UR4, PT ;  /* 0x00000004ff007c0c */ /* 0x000fc8000bf05070 */
[----:B------:R-:W-:-:S13]  /*0700*/  ISETP.NE.AND.EX P0, PT, RZ, UR5, PT, P0 ;  /* 0x00000005ff007c0c */ /* 0x000fda000bf05300 */
[----:B------:R-:W-:Y:S05]  /*0710*/  @!P0 BRA `(.L_x_5) ;  /* 0x00000000001c8947 */ /* 0x000fea0003800000 */
[----:B------:R-:W0:Y:S02]  /*0720*/  LDC.64 R8, c[0x0][0x598] ;  /* 0x00016600ff087b82 */ /* 0x000e240000000a00 */
[----:B0-----:R-:W2:Y:S02]  /*0730*/  LDG.E.64 R8, desc[UR12][R8.64] ;  /* 0x0000000c08087981 */ /* 0x001ea4000c1e1b00 */
[----:B--2---:R-:W-:-:S04]  /*0740*/  ISETP.NE.U32.AND P0, PT, R8, RZ, PT ;  /* 0x000000ff0800720c */ /* 0x004fc80003f05070 */
[----:B------:R-:W-:-:S13]  /*0750*/  ISETP.NE.AND.EX P0, PT, R9, RZ, PT, P0 ;  /* 0x000000ff0900720c */ /* 0x000fda0003f05300 */
[----:B------:R-:W-:Y:S05]  /*0760*/  @!P0 BRA `(.L_x_5) ;  /* 0x0000000000088947 */ /* 0x000fea0003800000 */
[----:B------:R0:W5:Y:S01]  /*0770*/  LD.E R0, desc[UR12][R8.64] ;  /* 0x0000000c08007980 */ /* 0x000162000c101900 */
[----:B------:R-:W-:Y:S05]  /*0780*/  BRA `(.L_x_6) ;  /* 0x0000000000207947 */ /* 0x000fea0003800000 */
.L_x_5:
[----:B------:R-:W-:Y:S02]  /*0790*/  ULDC.64 UR4, c[0x0][0x588] ;  /* 0x0001620000047ab9 */ /* 0x000fe40000000a00 */
[----:B------:R-:W-:-:S04]  /*07a0*/  ISETP.NE.U32.AND P0, PT, RZ, UR4, PT ;  /* 0x00000004ff007c0c */ /* 0x000fc8000bf05070 */
[----:B------:R-:W-:-:S13]  /*07b0*/  ISETP.NE.AND.EX P0, PT, RZ, UR5, PT, P0 ;  /* 0x00000005ff007c0c */ /* 0x000fda000bf05300 */
[----:B------:R-:W-:Y:S05]  /*07c0*/  @!P0 BRA `(.L_x_7) ;  /* 0x00000000000c8947 */ /* 0x000fea0003800000 */
[----:B------:R-:W0:Y:S02]  /*07d0*/  LDC.64 R8, c[0x0][0x588] ;  /* 0x00016200ff087b82 */ /* 0x000e240000000a00 */
[----:B0-----:R1:W5:Y:S01]  /*07e0*/  LDG.E R0, desc[UR12][R8.64] ;  /* 0x0000000c08007981 */ /* 0x001362000c1e1900 */
[----:B------:R-:W-:Y:S05]  /*07f0*/  BRA `(.L_x_6) ;  /* 0x0000000000047947 */ /* 0x000fea0003800000 */
.L_x_7:
[----:B------:R-:W2:Y:S02]  /*0800*/  LDC R0, c[0x0][0x580] ;  /* 0x00016000ff007b82 */ /* 0x000ea40000000800 */
.L_x_6:
[----:B------:R-:W-:Y:S02]  /*0810*/  ULDC.64 UR4, c[0x0][0x5a0] ;  /* 0x0001680000047ab9 */ /* 0x000fe40000000a00 */
[----:B------:R-:W-:-:S04]  /*0820*/  ISETP.NE.U32.AND P0, PT, RZ, UR4, PT ;  /* 0x00000004ff007c0c */ /* 0x000fc8000bf05070 */
[----:B------:R-:W-:-:S13]  /*0830*/  ISETP.NE.AND.EX P0, PT, RZ, UR5, PT, P0 ;  /* 0x00000005ff007c0c */ /* 0x000fda000bf05300 */
[----:B------:R-:W-:Y:S05]  /*0840*/  @!P0 BRA `(.L_x_8) ;  /* 0x00000000001c8947 */ /* 0x000fea0003800000 */
[----:B01----:R-:W0:Y:S02]  /*0850*/  LDC.64 R8, c[0x0][0x5a0] ;  /* 0x00016800ff087b82 */ /* 0x003e240000000a00 */
[----:B0-----:R-:W3:Y:S02]  /*0860*/  LDG.E.64 R8, desc[UR12][R8.64] ;  /* 0x0000000c08087981 */ /* 0x001ee4000c1e1b00 */
[----:B---3--:R-:W-:-:S04]  /*0870*/  ISETP.NE.U32.AND P0, PT, R8, RZ, PT ;  /* 0x000000ff0800720c */ /* 0x008fc80003f05070 */
[----:B------:R-:W-:-:S13]  /*0880*/  ISETP.NE.AND.EX P0, PT, R9, RZ, PT, P0 ;  /* 0x000000ff0900720c */ /* 0x000fda0003f05300 */
[----:B------:R-:W-:Y:S05]  /*0890*/  @!P0 BRA `(.L_x_8) ;  /* 0x0000000000088947 */ /* 0x000fea0003800000 */
[----:B------:R0:W5:Y:S01]  /*08a0*/  LD.E R2, desc[UR12][R8.64] ;  /* 0x0000000c08027980 */ /* 0x000162000c101900 */
[----:B------:R-:W-:Y:S05]  /*08b0*/  BRA `(.L_x_9) ;  /* 0x0000000000207947 */ /* 0x000fea0003800000 */
.L_x_8:
[----:B------:R-:W-:Y:S02]  /*08c0*/  ULDC.64 UR4, c[0x0][0x590] ;  /* 0x0001640000047ab9 */ /* 0x000fe40000000a00 */
[----:B------:R-:W-:-:S04]  /*08d0*/  ISETP.NE.U32.AND P0, PT, RZ, UR4, PT ;  /* 0x00000004ff007c0c */ /* 0x000fc8000bf05070 */
[----:B------:R-:W-:-:S13]  /*08e0*/  ISETP.NE.AND.EX P0, PT, RZ, UR5, PT, P0 ;  /* 0x00000005ff007c0c */ /* 0x000fda000bf05300 */
[----:B------:R-:W-:Y:S05]  /*08f0*/  @!P0 BRA `(.L_x_10) ;  /* 0x00000000000c8947 */ /* 0x000fea0003800000 */
[----:B01----:R-:W0:Y:S02]  /*0900*/  LDC.64 R8, c[0x0][0x590] ;  /* 0x00016400ff087b82 */ /* 0x003e240000000a00 */
[----:B0-----:R1:W5:Y:S01]  /*0910*/  LDG.E R2, desc[UR12][R8.64] ;  /* 0x0000000c08027981 */ /* 0x001362000c1e1900 */
[----:B------:R-:W-:Y:S05]  /*0920*/  BRA `(.L_x_9) ;  /* 0x0000000000047947 */ /* 0x000fea0003800000 */
.L_x_10:
[----:B------:R-:W3:Y:S02]  /*0930*/  LDC R2, c[0x0][0x584] ;  /* 0x00016100ff027b82 */ /* 0x000ee40000000800 */
.L_x_9:
[----:B------:R-:W4:Y:S01]  /*0940*/  LDC R4, c[0x0][0x4c0] ;  /* 0x00013000ff047b82 */ /* 0x000f220000000800 */
[----:B------:R-:W-:-:S07]  /*0950*/  IABS R20, R16 ;  /* 0x0000001000147213 */ /* 0x000fce0000000000 */
[----:B------:R-:W2:Y:S01]  /*0960*/  LDC R157, c[0x0][0x4c4] ;  /* 0x00013100ff9d7b82 */ /* 0x000ea20000000800 */
[----:B----4-:R-:W-:-:S05]  /*0970*/  VIADD R4, R4, 0x3f ;  /* 0x0000003f04047836 */ /* 0x010fca0000000000 */
[----:B------:R-:W-:Y:S02]  /*0980*/  SHF.R.S32.HI R7, RZ, 0x1f, R4 ;  /* 0x0000001fff077819 */ /* 0x000fe40000011404 */
[----:B--2---:R-:W-:Y:S02]  /*0990*/  IABS R19, R157 ;  /* 0x0000009d00137213 */ /* 0x004fe40000000000 */
[----:B------:R-:W-:-:S04]  /*09a0*/  LEA.HI R7, R7, R4, RZ, 0x6 ;  /* 0x0000000407077211 */ /* 0x000fc800078f30ff */
[----:B------:R-:W-:-:S04]  /*09b0*/  SHF.R.S32.HI R7, RZ, 0x6, R7 ;  /* 0x00000006ff077819 */ /* 0x000fc80000011407 */
[-C--:B------:R-:W-:Y:S02]  /*09c0*/  IABS R15, R7.reuse ;  /* 0x00000007000f7213 */ /* 0x080fe40000000000 */
[----:B------:R-:W-:Y:S02]  /*09d0*/  IABS R21, R7 ;  /* 0x0000000700157213 */ /* 0x000fe40000000000 */
[----:B------:R-:W2:Y:S08]  /*09e0*/  I2F.RP R4, R15 ;  /* 0x0000000f00047306 */ /* 0x000eb00000209400 */
[----:B--2---:R-:W0:Y:S02]  /*09f0*/  MUFU.RCP R4, R4 ;  /* 0x0000000400047308 */ /* 0x004e240000001000 */
[----:B01----:R-:W-:-:S06]  /*0a00*/  VIADD R8, R4, 0xffffffe ;  /* 0x0ffffffe04087836 */ /* 0x003fcc0000000000 */
[----:B------:R0:W1:Y:S02]  /*0a10*/  F2I.FTZ.U32.TRUNC.NTZ R9, R8 ;  /* 0x0000000800097305 */ /* 0x000064000021f000 */
[----:B0-----:R-:W-:Y:S02]  /*0a20*/  IMAD.MOV.U32 R8, RZ, RZ, RZ ;  /* 0x000000ffff087224 */ /* 0x001fe400078e00ff */
[----:B-1----:R-:W-:-:S04]  /*0a30*/  IMAD.MOV R12, RZ, RZ, -R9 ;  /* 0x000000ffff0c7224 */ /* 0x002fc800078e0a09 */
[----:B------:R-:W-:Y:S02]  /*0a40*/  IMAD R17, R12, R15, RZ ;  /* 0x0000000f0c117224 */ /* 0x000fe400078e02ff */
[----:B------:R-:W0:Y:S02]  /*0a50*/  I2F.RP R12, R19 ;  /* 0x00000013000c7306 */ /* 0x000e240000209400 */
[----:B------:R-:W-:-:S04]  /*0a60*/  IMAD.HI.U32 R9, R9, R17, R8 ;  /* 0x0000001109097227 */ /* 0x000fc800078e0008 */
[----:B------:R-:W-:Y:S02]  /*0a70*/  IMAD.MOV.U32 R8, RZ, RZ, R20 ;  /* 0x000000ffff087224 */ /* 0x000fe400078e0014 */
[----:B------:R-:W-:Y:S02]  /*0a80*/  IMAD.MOV R17, RZ, RZ, -R21 ;  /* 0x000000ffff117224 */ /* 0x000fe400078e0a15 */
[----:B------:R-:W-:-:S04]  /*0a90*/  IMAD.HI.U32 R4, R9, R8, RZ ;  /* 0x0000000809047227 */ /* 0x000fc800078e00ff */
[----:B------:R-:W-:Y:S01]  /*0aa0*/  IMAD R8, R4, R17, R8 ;  /* 0x0000001104087224 */ /* 0x000fe200078e0208 */
[----:B0-----:R-:W0:Y:S04]  /*0ab0*/  MUFU.RCP R12, R12 ;  /* 0x0000000c000c7308 */ /* 0x001e280000001000 */
[----:B------:R-:W-:-:S13]  /*0ac0*/  ISETP.GT.U32.AND P2, PT, R15, R8, PT ;  /* 0x000000080f00720c */ /* 0x000fda0003f44070 */
[----:B------:R-:W-:Y:S02]  /*0ad0*/  @!P2 IMAD.IADD R8, R8, 0x1, -R15 ;  /* 0x000000010808a824 */ /* 0x000fe400078e0a0f */
[----:B0-----:R-:W-:Y:S02]  /*0ae0*/  VIADD R9, R12, 0xffffffe ;  /* 0x0ffffffe0c097836 */ /* 0x001fe40000000000 */
[----:B------:R-:W-:Y:S01]  /*0af0*/  @!P2 VIADD R4, R4, 0x1 ;  /* 0x000000010404a836 */ /* 0x000fe20000000000 */
[----:B------:R-:W-:Y:S02]  /*0b00*/  ISETP.GE.U32.AND P0, PT, R8, R15, PT ;  /* 0x0000000f0800720c */ /* 0x000fe40003f06070 */
[----:B------:R-:W-:Y:S01]  /*0b10*/  LOP3.LUT R8, R16, R7, RZ, 0x3c, !PT ;  /* 0x0000000710087212 */ /* 0x000fe200078e3cff */
[----:B------:R-:W0:Y:S01]  /*0b20*/  F2I.FTZ.U32.TRUNC.NTZ R9, R9 ;  /* 0x0000000900097305 */ /* 0x000e22000021f000 */
[----:B------:R-:W-:Y:S02]  /*0b30*/  ISETP.NE.AND P2, PT, R7, RZ, PT ;  /* 0x000000ff0700720c */ /* 0x000fe40003f45270 */
[----:B------:R-:W-:Y:S01]  /*0b40*/  ISETP.GE.AND P3, PT, R8, RZ, PT ;  /* 0x000000ff0800720c */ /* 0x000fe20003f66270 */
[----:B------:R-:W-:-:S06]  /*0b50*/  IMAD.MOV.U32 R8, RZ, RZ, RZ ;  /* 0x000000ffff087224 */ /* 0x000fcc00078e00ff */
[----:B------:R-:W-:-:S04]  /*0b60*/  @P0 VIADD R4, R4, 0x1 ;  /* 0x0000000104040836 */ /* 0x000fc80000000000 */
[----:B------:R-:W-:Y:S02]  /*0b70*/  IMAD.MOV.U32 R20, RZ, RZ, R4 ;  /* 0x000000ffff147224 */ /* 0x000fe400078e0004 */
[----:B0-----:R-:W-:Y:S02]  /*0b80*/  IMAD.MOV R4, RZ, RZ, -R9 ;  /* 0x000000ffff047224 */ /* 0x001fe400078e0a09 */
[----:B------:R-:W-:Y:S01]  /*0b90*/  @!P3 IMAD.MOV R20, RZ, RZ, -R20 ;  /* 0x000000ffff14b224 */ /* 0x000fe200078e0a14 */
[----:B------:R-:W-:Y:S01]  /*0ba0*/  @!P2 LOP3.LUT R20, RZ, R7, RZ, 0x33, !PT ;  /* 0x00000007ff14a212 */ /* 0x000fe200078e33ff */
[----:B------:R-:W-:-:S03]  /*0bb0*/  IMAD R15, R4, R19, RZ ;  /* 0x00000013040f7224 */ /* 0x000fc600078e02ff */
[----:B------:R-:W-:Y:S01]  /*0bc0*/  IABS R4, R20 ;  /* 0x0000001400047213 */ /* 0x000fe20000000000 */
[----:B------:R-:W-:-:S04]  /*0bd0*/  IMAD.HI.U32 R8, R9, R15, R8 ;  /* 0x0000000f09087227 */ /* 0x000fc800078e0008 */
[----:B------:R-:W-:-:S04]  /*0be0*/  IMAD.MOV.U32 R9, RZ, RZ, R4 ;  /* 0x000000ffff097224 */ /* 0x000fc800078e0004 */
[----:B------:R-:W-:-:S04]  /*0bf0*/  IMAD.HI.U32 R4, R8, R9, RZ ;  /* 0x0000000908047227 */ /* 0x000fc800078e00ff */
[----:B------:R-:W-:-:S04]  /*0c00*/  IMAD.MOV R8, RZ, RZ, -R4 ;  /* 0x000000ffff087224 */ /* 0x000fc800078e0a04 */
[----:B------:R-:W-:-:S05]  /*0c10*/  IMAD R8, R19, R8, R9 ;  /* 0x0000000813087224 */ /* 0x000fca00078e0209 */
[----:B------:R-:W-:-:S13]  /*0c20*/  ISETP.GT.U32.AND P2, PT, R19, R8, PT ;  /* 0x000000081300720c */ /* 0x000fda0003f44070 */
[----:B------:R-:W-:Y:S02]  /*0c30*/  @!P2 IMAD.IADD R8, R8, 0x1, -R19 ;  /* 0x000000010808a824 */ /* 0x000fe400078e0a13 */
[----:B------:R-:W-:Y:S01]  /*0c40*/  @!P2 VIADD R4, R4, 0x1 ;  /* 0x000000010404a836 */ /* 0x000fe20000000000 */
[----:B------:R-:W-:Y:S02]  /*0c50*/  ISETP.NE.AND P2, PT, R157, RZ, PT ;  /* 0x000000ff9d00720c */ /* 0x000fe40003f45270 */
[----:B------:R-:W-:Y:S02]  /*0c60*/  ISETP.GE.U32.AND P0, PT, R8, R19, PT ;  /* 0x000000130800720c */ /* 0x000fe40003f06070 */
[----:B------:R-:W-:-:S04]  /*0c70*/  LOP3.LUT R8, R20, R157, RZ, 0x3c, !PT ;  /* 0x0000009d14087212 */ /* 0x000fc800078e3cff */
[----:B------:R-:W-:Y:S01]  /*0c80*/  ISETP.GE.AND P3, PT, R8, RZ, PT ;  /* 0x000000ff0800720c */ /* 0x000fe20003f66270 */
[----:B------:R-:W-:-:S04]  /*0c90*/  IMAD.MOV R8, RZ, RZ, -R20 ;  /* 0x000000ffff087224 */ /* 0x000fc800078e0a14 */
[----:B------:R-:W-:Y:S02]  /*0ca0*/  IMAD R7, R7, R8, R16 ;  /* 0x0000000807077224 */ /* 0x000fe400078e0210 */
[----:B------:R-:W-:-:S06]  /*0cb0*/  @P0 VIADD R4, R4, 0x1 ;  /* 0x0000000104040836 */ /* 0x000fcc0000000000 */
[----:B------:R-:W-:Y:S01]  /*0cc0*/  @!P3 IMAD.MOV R4, RZ, RZ, -R4 ;  /* 0x000000ffff04b224 */ /* 0x000fe200078e0a04 */
[----:B------:R-:W-:-:S05]  /*0cd0*/  @!P2 LOP3.LUT R4, RZ, R157, RZ, 0x33, !PT ;  /* 0x0000009dff04a212 */ /* 0x000fca00078e33ff */
[----:B------:R-:W-:-:S04]  /*0ce0*/  IMAD.MOV R12, RZ, RZ, -R4 ;  /* 0x000000ffff0c7224 */ /* 0x000fc800078e0a04 */
[----:B------:R-:W-:Y:S01]  /*0cf0*/  IMAD R157, R157, R12, R20 ;  /* 0x0000000c9d9d7224 */ /* 0x000fe200078e0214 */
[----:B------:R-:W-:Y:S06]  /*0d00*/  @!P1 BRA `(.L_x_11) ;  /* 0x00000000000c9947 */ /* 0x000fec0003800000 */
[----:B------:R-:W-:Y:S01]  /*0d10*/  UCGABAR_WAIT ;  /* 0x0000000000007dc7 */ /* 0x000fe20008000000 */
[----:B------:R-:W-:Y:S01]  /*0d20*/  CCTL.IVALL ;  /* 0x00000000ff00798f */ /* 0x000fe20002000000 */
[----:B------:R-:W-:Y:S05]  /*0d30*/  BRA `(.L_x_12) ;  /* 0x0000000000047947 */ /* 0x000fea0003800000 */
.L_x_11:
[----:B------:R-:W-:Y:S06]  /*0d40*/  BAR.SYNC.DEFER_BLOCKING 0x0 ;  /* 0x0000000000007b1d */ /* 0x000fec0000010000 */
.L_x_12:
[----:B------:R-:W0:Y:S01]  /*0d50*/  LDC R12, c[0x0][0x290] ;  /* 0x0000a400ff0c7b82 */ /* 0x000e220000000800 */
[----:B------:R-:W-:Y:S01]  /*0d60*/  ISETP.NE.AND P0, PT, R11, RZ, PT ;  /* 0x000000ff0b00720c */ /* 0x000fe20003f05270 */
[----:B0-----:R-:W-:-:S05]  /*0d70*/  VIADD R8, R12, 0x3f ;  /* 0x0000003f0c087836 */ /* 0x001fca0000000000 */
[----:B------:R-:W-:-:S04]  /*0d80*/  SHF.R.S32.HI R9, RZ, 0x1f, R8 ;  /* 0x0000001fff097819 */ /* 0x000fc80000011408 */
[----:B------:R-:W-:-:S04]  /*0d90*/  LEA.HI R8, R9, R8, RZ, 0x6 ;  /* 0x0000000809087211 */ /* 0x000fc800078f30ff */
[----:B------:R-:W-:Y:S01]  /*0da0*/  SHF.R.S32.HI R8, RZ, 0x6, R8 ;  /* 0x00000006ff087819 */ /* 0x000fe20000011408 */
[----:B------:R-:W-:Y:S06]  /*0db0*/  @!P0 BRA `(.L_x_13) ;  /* 0x000000bc00208947 */ /* 0x000fec0003800000 */
[----:B------:R-:W-:-:S13]  /*0dc0*/  ISETP.NE.AND P0, PT, R11, 0x1, PT ;  /* 0x000000010b00780c */ /* 0x000fda0003f05270 */
[----:B------:R-:W-:Y:S05]  /*0dd0*/  @P0 EXIT ;  /* 0x000000000000094d */ /* 0x000fea0003800000 */
[----:B------:R-:W-:Y:S01]  /*0de0*/  ISETP.GE.AND P0, PT, R12, 0x1, PT ;  /* 0x000000010c00780c */ /* 0x000fe20003f06270 */
[----:B------:R-:W-:Y:S01]  /*0df0*/  UMOV UR4, URZ ;  /* 0x0000003f00047c82 */ /* 0x000fe20008000000 */
[----:B------:R-:W-:Y:S02]  /*0e00*/  CS2R R54, SRZ ;  /* 0x0000000000367805 */ /* 0x000fe4000001ff00 */
[----:B------:R-:W-:Y:S02]  /*0e10*/  CS2R R120, SRZ ;  /* 0x0000000000787805 */ /* 0x000fe4000001ff00 */
[----:B------:R-:W-:Y:S02]  /*0e20*/  CS2R R122, SRZ ;  /* 0x00000000007a7805 */ /* 0x000fe4000001ff00 */
[----:B------:R-:W-:Y:S02]  /*0e30*/  CS2R R124, SRZ ;  /* 0x00000000007c7805 */ /* 0x000fe4000001ff00 */
[----:B------:R-:W-:-:S02]  /*0e40*/  CS2R R126, SRZ ;  /* 0x00000000007e7805 */ /* 0x000fc4000001ff00 */
[----:B------:R-:W-:Y:S02]  /*0e50*/  CS2R R128, SRZ ;  /* 0x0000000000807805 */ /* 0x000fe4000001ff00 */
        /* <DEDUP_REMOVED lines=57> */
[----:B------:R-:W-:Y:S01]  /*11f0*/  CS2R R52, SRZ ;  /* 0x0000000000347805 */ /* 0x000fe2000001ff00 */
[----:B------:R-:W-:Y:S06]  /*1200*/  @!P0 BRA `(.L_x_14) ;  /* 0x0000000400608947 */ /* 0x000fec0003800000 */
[----:B------:R-:W-:-:S04]  /*1210*/  LOP3.LUT R9, R5, 0x1, RZ, 0xfc, !PT ;  /* 0x0000000105097812 */ /* 0x000fc800078efcff */
[----:B------:R-:W-:-:S13]  /*1220*/  ISETP.NE.AND P0, PT, R9, 0x3, PT ;  /* 0x000000030900780c */ /* 0x000fda0003f05270 */
[----:B------:R-:W-:Y:S05]  /*1230*/  @!P0 BRA `(.L_x_15) ;  /* 0x0000000000048947 */ /* 0x000fea0003800000 */
[----:B------:R-:W-:Y:S01]  /*1240*/  BPT.TRAP 0x1 ;  /* 0x000000040000795c */ /* 0x000fe20000300000 */
.L_x_15:
[----:B------:R-:W0:Y:S01]  /*1250*/  S2UR UR5, SR_CgaCtaId ;  /* 0x00000000000579c3 */ /* 0x000e220000008800 */
[----:B------:R-:W-:Y:S01]  /*1260*/  SHF.L.U32 R9, RZ, 0x1f, RZ ;  /* 0x0000001fff097819 */ /* 0x000fe200000006ff */
[----:B------:R-:W-:Y:S02]  /*1270*/  UMOV UR4, 0x400 ;  /* 0x0000040000047882 */ /* 0x000fe40000000000 */
[----:B0-----:R-:W-:-:S12]  /*1280*/  ULEA UR4, UR5, UR4, 0x18 ;  /* 0x0000000405047291 */ /* 0x001fd8000f8ec03f */
.L_x_16:
[----:B0-----:R-:W-:-:S04]  /*1290*/  IMAD.U32 R10, RZ, RZ, UR4 ;  /* 0x00000004ff0a7e24 */ /* 0x001fc8000f8e00ff */
[----:B------:R0:W1:Y:S03]  /*12a0*/  SYNCS.PHASECHK.TRANS64.TRYWAIT P0, [R10+URZ+0x32000], R9 ;  /* 0x032000090a0075a7 */ /* 0x000066000800017f */
[----:B-1----:R-:W-:Y:S05]  /*12b0*/  @!P0 NANOSLEEP.SYNCS 0x989680 ;  /* 0x009896800000895d */ /* 0x002fea0003900000 */
[----:B------:R-:W1:Y:S02]  /*12c0*/  @!P0 SYNCS.PHASECHK.TRANS64 P0, [R10+URZ+0x32000], R9 ;  /* 0x032000090a0085a7 */ /* 0x000e64000800007f */
[----:B-1----:R-:W-:Y:S05]  /*12d0*/  @!P0 BRA `(.L_x_16) ;  /* 0xfffffffc00ec8947 */ /* 0x002fea000383ffff */
[----:B------:R-:W-:Y:S01]  /*12e0*/  UIADD3 UR5, UR4, 0x28000, URZ ;  /* 0x0002800004057890 */ /* 0x000fe2000fffe03f */
[----:B------:R-:W-:Y:S01]  /*12f0*/  WARPGROUP.ARRIVE ;  /* 0x00000000000079c5 */ /* 0x000fe20000000000 */
[----:B------:R-:W-:Y:S02]  /*1300*/  USHF.R.U32.HI UR4, URZ, 0x4, UR4 ;  /* 0x000000043f047899 */ /* 0x000fe40008011604 */
[----:B------:R-:W-:Y:S02]  /*1310*/  USHF.R.U32.HI UR5, URZ, 0x4, UR5 ;  /* 0x000000043f057899 */ /* 0x000fe40008011605 */
[----:B------:R-:W-:Y:S02]  /*1320*/  ULOP3.LUT UR4, UR4, 0x3fff, URZ, 0xc0, !UPT ;  /* 0x00003fff04047892 */ /* 0x000fe4000f8ec03f */
[----:B------:R-:W-:Y:S02]  /*1330*/  ULOP3.LUT UR6, UR5, 0x3fff, URZ, 0xc0, !UPT ;  /* 0x00003fff05067892 */ /* 0x000fe4000f8ec03f */
[----:B------:R-:W-:-:S02]  /*1340*/  UIADD3 UR5, UR4, 0x200, URZ ;  /* 0x0000020004057890 */ /* 0x000fc4000fffe03f */
[----:B------:R-:W-:Y:S02]  /*1350*/  UIADD3 UR7, UR4, 0x400, URZ ;  /* 0x0000040004077890 */ /* 0x000fe4000fffe03f */
[----:B------:R-:W-:Y:S01]  /*1360*/  UMOV UR8, UR4 ;  /* 0x0000000400087c82 */ /* 0x000fe20008000000 */
[----:B------:R-:W-:Y:S01]  /*1370*/  UMOV UR9, 0x40000040 ;  /* 0x4000004000097882 */ /* 0x000fe20000000000 */
[----:B------:R-:W-:Y:S01]  /*1380*/  UMOV UR10, UR6 ;  /* 0x00000006000a7c82 */ /* 0x000fe20008000000 */
[----:B------:R-:W-:Y:S01]  /*1390*/  UMOV UR11, 0x40000040 ;  /* 0x40000040000b7882 */ /* 0x000fe20000000000 */
[----:B------:R-:W-:Y:S01]  /*13a0*/  UIADD3 UR14, UR4, 0x600, URZ ;  /* 0x00000600040e7890 */ /* 0x000fe2000fffe03f */
[----:B------:R-:W-:Y:S01]  /*13b0*/  HGMMA.64x64x16.F32 R120, gdesc[UR8].tnspA.tnspB, RZ, !UPT ;  /* 0x60e00000087879f0 */ /* 0x000fe2000c7008ff */
        /* <DEDUP_REMOVED lines=12> */
[----:B------:R-:W-:-:S02]  /*1480*/  UIADD3 UR8, UR4, 0x80, URZ ;  /* 0x0000008004087890 */ /* 0x000fc4000fffe03f */
[----:B------:R-:W-:Y:S01]  /*1490*/  UIADD3 UR10, UR6, 0x80, URZ ;  /* 0x00000080060a7890 */ /* 0x000fe2000fffe03f */
[----:B------:R-:W-:Y:S01]  /*14a0*/  UMOV UR9, 0x40000040 ;  /* 0x4000004000097882 */ /* 0x000fe20000000000 */
[----:B------:R-:W-:-:S07]  /*14b0*/  UMOV UR11, 0x40000040 ;  /* 0x40000040000b7882 */ /* 0x000fce0000000000 */
[----:B------:R-:W-:Y:S01]  /*14c0*/  HGMMA.64x64x16.F32 R120, gdesc[UR8].tnspA.tnspB, R120 ;  /* 0x60e00000087879f0 */ /* 0x000fe20008700878 */
[----:B------:R-:W-:Y:S01]  /*14d0*/  UMOV UR8, UR5 ;  /* 0x0000000500087c82 */ /* 0x000fe20008000000 */
[----:B------:R-:W-:Y:S01]  /*14e0*/  UMOV UR9, 0x40000040 ;  /* 0x4000004000097882 */ /* 0x000fe20000000000 */
[----:B------:R-:W-:Y:S01]  /*14f0*/  UIADD3 UR5, UR4, 0x300, URZ ;  /* 0x0000030004057890 */ /* 0x000fe2000fffe03f */
        /* <DEDUP_REMOVED lines=19> */
[----:B------:R-:W-:Y:S02]  /*1630*/  UMOV UR9, 0x40000040 ;  /* 0x4000004000097882 */ /* 0x000fe40000000000 */
[----:B------:R-:W-:Y:S01]  /*1640*/  HGMMA.64x64x16.F32 R56, gdesc[UR8].tnspA.tnspB, R56 ;  /* 0x60e00000083879f0 */ /* 0x000fe20008700838 */
[----:B------:R-:W-:Y:S01]  /*1650*/  UMOV UR8, UR14 ;  /* 0x0000000e00087c82 */ /* 0x000fe20008000000 */
[----:B------:R-:W-:-:S02]  /*1660*/  UMOV UR9, 0x40000040 ;  /* 0x4000004000097882 */ /* 0x000fc40000000000 */
[----:B------:R-:W-:Y:S01]  /*1670*/  HGMMA.64x64x16.F32 R24, gdesc[UR8].tnspA.tnspB, R24 ;  /* 0x60e00000081879f0 */ /* 0x000fe20008700818 */
[----:B------:R-:W-:Y:S02]  /*1680*/  UIADD3 UR8, UR4, 0x180, URZ ;  /* 0x0000018004087890 */ /* 0x000fe4000fffe03f */
[----:B------:R-:W-:Y:S02]  /*1690*/  UIADD3 UR10, UR6, 0x180, URZ ;  /* 0x00000180060a7890 */ /* 0x000fe4000fffe03f */
[----:B------:R-:W-:Y:S01]  /*16a0*/  UIADD3 UR6, UR4, 0x580, URZ ;  /* 0x0000058004067890 */ /* 0x000fe2000fffe03f */
[----:B------:R-:W-:Y:S01]  /*16b0*/  UMOV UR9, 0x40000040 ;  /* 0x4000004000097882 */ /* 0x000fe20000000000 */
[----:B------:R-:W-:Y:S01]  /*16c0*/  UMOV UR11, 0x40000040 ;  /* 0x40000040000b7882 */ /* 0x000fe20000000000 */
[----:B------:R-:W-:-:S04]  /*16d0*/  UIADD3 UR4, UR4, 0x780, URZ ;  /* 0x0000078004047890 */ /* 0x000fc8000fffe03f */
[----:B------:R-:W-:Y:S01]  /*16e0*/  HGMMA.64x64x16.F32 R120, gdesc[UR8].tnspA.tnspB, R120 ;  /* 0x60e00000087879f0 */ /* 0x000fe20008700878 */
[----:B------:R-:W-:Y:S01]  /*16f0*/  UMOV UR8, UR5 ;  /* 0x0000000500087c82 */ /* 0x000fe20008000000 */
[----:B------:R-:W-:Y:S02]  /*1700*/  UMOV UR9, 0x40000040 ;  /* 0x4000004000097882 */ /* 0x000fe40000000000 */
[----:B------:R-:W-:Y:S01]  /*1710*/  HGMMA.64x64x16.F32 R88, gdesc[UR8].tnspA.tnspB, R88 ;  /* 0x60e00000085879f0 */ /* 0x000fe20008700858 */
[----:B------:R-:W-:Y:S01]  /*1720*/  UMOV UR8, UR6 ;  /* 0x0000000600087c82 */ /* 0x000fe20008000000 */
[----:B------:R-:W-:Y:S02]  /*1730*/  UMOV UR9, 0x40000040 ;  /* 0x4000004000097882 */ /* 0x000fe40000000000 */
[----:B------:R-:W-:Y:S01]  /*1740*/  HGMMA.64x64x16.F32 R56, gdesc[UR8].tnspA.tnspB, R56 ;  /* 0x60e00000083879f0 */ /* 0x000fe20008700838 */
[----:B------:R-:W-:Y:S01]  /*1750*/  UMOV UR8, UR4 ;  /* 0x0000000400087c82 */ /* 0x000fe20008000000 */
[----:B------:R-:W-:Y:S01]  /*1760*/  UMOV UR9, 0x40000040 ;  /* 0x4000004000097882 */ /* 0x000fe20000000000 */
[----:B------:R-:W-:Y:S01]  /*1770*/  UMOV UR4, 0x1 ;  /* 0x0000000100047882 */ /* 0x000fe20000000000 */
[----:B------:R-:W-:Y:S04]  /*1780*/  HGMMA.64x64x16.F32 R24, gdesc[UR8].tnspA.tnspB, R24, gsb0 ;  /* 0x60e00000081879f0 */ /* 0x000fe80008000818 */
.L_x_14:
[----:B0-----:R-:W-:-:S05]  /*1790*/  VIMNMX R9, R8, 0x1, PT ;  /* 0x0000000108097848 */ /* 0x001fca0003fe0100 */
[----:B------:R-:W-:-:S05]  /*17a0*/  IMAD.IADD R10, R8, 0x1, -R9 ;  /* 0x00000001080a7824 */ /* 0x000fca00078e0a09 */
[----:B------:R-:W-:-:S13]  /*17b0*/  ISETP.GE.AND P0, PT, R10, 0x1, PT ;  /* 0x000000010a00780c */ /* 0x000fda0003f06270 */
[----:B------:R-:W-:Y:S05]  /*17c0*/  @!P0 BRA `(.L_x_17) ;  /* 0x0000000400e08947 */ /* 0x000fea0003800000 */
[----:B------:R-:W0:Y:S01]  /*17d0*/  S2UR UR6, SR_CgaCtaId ;  /* 0x00000000000679c3 */ /* 0x000e220000008800 */
[----:B------:R-:W-:Y:S01]  /*17e0*/  UMOV UR5, 0x400 ;  /* 0x0000040000057882 */ /* 0x000fe20000000000 */
[----:B------:R-:W-:Y:S01]  /*17f0*/  LOP3.LUT R14, R5, 0x1, RZ, 0xfc, !PT ;  /* 0x00000001050e7812 */ /* 0x000fe200078efcff */
[----:B------:R-:W-:Y:S01]  /*1800*/  IMAD.MOV.U32 R13, RZ, RZ, RZ ;  /* 0x000000ffff0d7224 */ /* 0x000fe200078e00ff */
[----:B------:R-:W-:Y:S01]  /*1810*/  UISETP.NE.U32.AND UP0, UPT, UR4, URZ, UPT ;  /* 0x0000003f0400728c */ /* 0x000fe2000bf05070 */
[----:B------:R-:W-:Y:S02]  /*1820*/  IMAD.MOV.U32 R8, RZ, RZ, R10 ;  /* 0x000000ffff087224 */ /* 0x000fe400078e000a */
[----:B------:R-:W-:Y:S01]  /*1830*/  IMAD.MOV.U32 R9, RZ, RZ, RZ ;  /* 0x000000ffff097224 */ /* 0x000fe200078e00ff */
[----:B0-----:R-:W-:-:S04]  /*1840*/  ULEA UR5, UR6, UR5, 0x18 ;  /* 0x0000000506057291 */ /* 0x001fc8000f8ec03f */
[----:B------:R-:W-:Y:S02]  /*1850*/  UIADD3 UR7, UR5, 0x28000, URZ ;  /* 0x0002800005077890 */ /* 0x000fe4000fffe03f */
[----:B------:R-:W-:Y:S02]  /*1860*/  USHF.R.U32.HI UR6, URZ, 0x4, UR5 ;  /* 0x000000043f067899 */ /* 0x000fe40008011605 */
[----:B------:R-:W-:Y:S02]  /*1870*/  USHF.R.U32.HI UR7, URZ, 0x4, UR7 ;  /* 0x000000043f077899 */ /* 0x000fe40008011607 */
[----:B------:R-:W-:Y:S02]  /*1880*/  ULOP3.LUT UR6, UR6, 0x3fff, URZ, 0xc0, !UPT ;  /* 0x00003fff06067892 */ /* 0x000fe4000f8ec03f */
[----:B------:R-:W-:-:S12]  /*1890*/  ULOP3.LUT UR7, UR7, 0x3fff, URZ, 0xc0, !UPT ;  /* 0x00003fff07077892 */ /* 0x000fd8000f8ec03f */
.L_x_22:
[----:B------:R-:W-:-:S13]  /*18a0*/  ISETP.NE.AND P1, PT, R14, 0x3, PT ;  /* 0x000000030e00780c */ /* 0x000fda0003f25270 */
[----:B------:R-:W-:Y:S05]  /*18b0*/  @!P1 BRA `(.L_x_18) ;  /* 0x0000000000049947 */ /* 0x000fea0003800000 */
[----:B------:R-:W-:Y:S01]  /*18c0*/  BPT.TRAP 0x1 ;  /* 0x000000040000795c */ /* 0x000fe20000300000 */
.L_x_18:
[----:B------:R-:W-:Y:S01]  /*18d0*/  SHF.L.U32 R11, R13, 0x1f, RZ ;  /* 0x0000001f0d0b7819 */ /* 0x000fe200000006ff */
[----:B------:R-:W-:-:S12]  /*18e0*/  ULEA UR8, UR4, UR5, 0x3 ;  /* 0x0000000504087291 */ /* 0x000fd8000f8e183f */
.L_x_19:
[----:B0-----:R-:W-:-:S04]  /*18f0*/  IMAD.U32 R12, RZ, RZ, UR8 ;  /* 0x00000008ff0c7e24 */ /* 0x001fc8000f8e00ff */
[----:B------:R0:W1:Y:S03]  /*1900*/  SYNCS.PHASECHK.TRANS64.TRYWAIT P0, [R12+URZ+0x32000], R11 ;  /* 0x0320000b0c0075a7 */ /* 0x000066000800017f */
[----:B-1----:R-:W-:Y:S05]  /*1910*/  @!P0 NANOSLEEP.SYNCS 0x989680 ;  /* 0x009896800000895d */ /* 0x002fea0003900000 */
[----:B------:R-:W1:Y:S02]  /*1920*/  @!P0 SYNCS.PHASECHK.TRANS64 P0, [R12+URZ+0x32000], R11 ;  /* 0x0320000b0c0085a7 */ /* 0x000e64000800007f */
[----:B-1----:R-:W-:Y:S05]  /*1930*/  @!P0 BRA `(.L_x_19) ;  /* 0xfffffffc00ec8947 */ /* 0x002fea000383ffff */
[----:B------:R-:W-:Y:S01]  /*1940*/  ULEA UR8, UR4, UR6, 0xb ;  /* 0x0000000604087291 */ /* 0x000fe2000f8e583f */
[----:B------:R-:W-:Y:S01]  /*1950*/  WARPGROUP.ARRIVE ;  /* 0x00000000000079c5 */ /* 0x000fe20000000000 */
[----:B------:R-:W-:Y:S02]  /*1960*/  ULEA UR10, UR4, UR7, 0x9 ;  /* 0x00000007040a7291 */ /* 0x000fe4000f8e483f */
[----:B------:R-:W-:Y:S02]  /*1970*/  UIADD3 UR16, UR8, 0x200, URZ ;  /* 0x0000020008107890 */ /* 0x000fe4000fffe03f */
[----:B------:R-:W-:Y:S01]  /*1980*/  UIADD3 UR14, UR8, 0x400, URZ ;  /* 0x00000400080e7890 */ /* 0x000fe2000fffe03f */
[----:B------:R-:W-:Y:S01]  /*1990*/  UMOV UR9, 0x40000040 ;  /* 0x4000004000097882 */ /* 0x000fe20000000000 */
[----:B------:R-:W-:Y:S01]  /*19a0*/  UMOV UR11, 0x40000040 ;  /* 0x40000040000b7882 */ /* 0x000fe20000000000 */
[----:B------:R-:W-:Y:S02]  /*19b0*/  UMOV UR18, UR10 ;  /* 0x0000000a00127c82 */ /* 0x000fe40008000000 */
[----:B------:R-:W-:Y:S01]  /*19c0*/  HGMMA.64x64x16.F32 R120, gdesc[UR8].tnspA.tnspB, R120, UP0 ;  /* 0x60e00000087879f0 */ /* 0x000fe2000bf00878 */
[----:B------:R-:W-:Y:S01]  /*19d0*/  UIADD3 UR9, UR8, 0x600, URZ ;  /* 0x0000060008097890 */ /* 0x000fe2000fffe03f */
[----:B------:R-:W-:Y:S01]  /*19e0*/  UMOV UR19, UR11 ;  /* 0x0000000b00137c82 */ /* 0x000fe20008000000 */
[----:B------:R-:W-:-:S02]  /*19f0*/  UMOV UR17, 0x40000040 ;  /* 0x4000004000117882 */ /* 0x000fc40000000000 */
[----:B------:R-:W-:Y:S01]  /*1a00*/  HGMMA.64x64x16.F32 R88, gdesc[UR16].tnspA.tnspB, R88, UP0 ;  /* 0x60e00000105879f0 */ /* 0x000fe2000bf00858 */
[----:B------:R-:W-:Y:S01]  /*1a10*/  UMOV UR18, UR10 ;  /* 0x0000000a00127c82 */ /* 0x000fe20008000000 */
[----:B------:R-:W-:Y:S01]  /*1a20*/  UMOV UR19, UR11 ;  /* 0x0000000b00137c82 */ /* 0x000fe20008000000 */
[----:B------:R-:W-:Y:S01]  /*1a30*/  UMOV UR16, UR14 ;  /* 0x0000000e00107c82 */ /* 0x000fe20008000000 */
[----:B------:R-:W-:Y:S01]  /*1a40*/  UMOV UR17, 0x40000040 ;  /* 0x4000004000117882 */ /* 0x000fe20000000000 */
[----:B------:R-:W-:Y:S01]  /*1a50*/  UIADD3 UR14, UR8, 0x680, URZ ;  /* 0x00000680080e7890 */ /* 0x000fe2000fffe03f */
[----:B------:R-:W-:Y:S01]  /*1a60*/  HGMMA.64x64x16.F32 R56, gdesc[UR16].tnspA.tnspB, R56, UP0 ;  /* 0x60e00000103879f0 */ /* 0x000fe2000bf00838 */
[----:B------:R-:W-:Y:S01]  /*1a70*/  UMOV UR18, UR10 ;  /* 0x0000000a00127c82 */ /* 0x000fe20008000000 */
[----:B------:R-:W-:Y:S01]  /*1a80*/  UMOV UR19, UR11 ;  /* 0x0000000b00137c82 */ /* 0x000fe20008000000 */
[----:B------:R-:W-:Y:S01]  /*1a90*/  UMOV UR16, UR9 ;  /* 0x0000000900107c82 */ /* 0x000fe20008000000 */
[----:B------:R-:W-:Y:S01]  /*1aa0*/  UMOV UR17, 0x40000040 ;  /* 0x4000004000117882 */ /* 0x000fe20000000000 */
[----:B------:R-:W-:Y:S01]  /*1ab0*/  UIADD3 UR9, UR8, 0x280, URZ ;  /* 0x0000028008097890 */ /* 0x000fe2000fffe03f */
[----:B------:R-:W-:Y:S01]  /*1ac0*/  HGMMA.64x64x16.F32 R24, gdesc[UR16].tnspA.tnspB, R24, UP0 ;  /* 0x60e00000101879f0 */ /* 0x000fe2000bf00818 */
[----:B------:R-:W-:-:S02]  /*1ad0*/  UIADD3 UR16, UR8, 0x80, URZ ;  /* 0x0000008008107890 */ /* 0x000fc4000fffe03f */
[----:B------:R-:W-:Y:S02]  /*1ae0*/  UIADD3 UR18, UR10, 0x80, URZ ;  /* 0x000000800a127890 */ /* 0x000fe4000fffe03f */
[----:B------:R-:W-:Y:S01]  /*1af0*/  UIADD3 UR11, UR8, 0x480, URZ ;  /* 0x00000480080b7890 */ /* 0x000fe2000fffe03f */
[----:B------:R-:W-:Y:S01]  /*1b00*/  UMOV UR17, 0x40000040 ;  /* 0x4000004000117882 */ /* 0x000fe20000000000 */
[----:B------:R-:W-:-:S05]  /*1b10*/  UMOV UR19, 0x40000040 ;  /* 0x4000004000137882 */ /* 0x000fca0000000000 */
        /* <DEDUP_REMOVED lines=42> */
[----:B------:R-:W-:-:S02]  /*1dc0*/  UMOV UR17, 0x40000040 ;  /* 0x4000004000117882 */ /* 0x000fc40000000000 */
[----:B------:R-:W-:Y:S03]  /*1dd0*/  HGMMA.64x64x16.F32 R24, gdesc[UR16].tnspA.tnspB, R24, gsb0 ;  /* 0x60e00000101879f0 */ /* 0x000fe60008000818 */
[----:B------:R-:W-:Y:S02]  /*1de0*/  WARPGROUP.DEPBAR.LE gsb0, 0x1 ;  /* 0x00008000000079c5 */ /* 0x000fe40000010100 */
[----:B------:R-:W-:Y:S05]  /*1df0*/  @!P1 BRA `(.L_x_20) ;  /* 0x0000000000049947 */ /* 0x000fea0003800000 */
[----:B------:R-:W-:Y:S01]  /*1e00*/  BPT.TRAP 0x1 ;  /* 0x000000040000795c */ /* 0x000fe20000300000 */
.L_x_20:
[----:B------:R-:W-:-:S13]  /*1e10*/  ISETP.NE.AND P0, PT, R6, RZ, PT ;  /* 0x000000ff0600720c */ /* 0x000fda0003f05270 */
[----:B0-----:R-:W-:-:S05]  /*1e20*/  @P0 LEA R11, R9, UR5, 0x3 ;  /* 0x00000005090b0c11 */ /* 0x001fca000f8e18ff */
[----:B------:R-:W-:-:S05]  /*1e30*/  @P0 VIADD R12, R11, 0x32028 ;  /* 0x000320280b0c0836 */ /* 0x000fca0000000000 */
[----:B------:R-:W-:-:S04]  /*1e40*/  @P0 PRMT R12, R3, 0x654, R12 ;  /* 0x00000654030c0816 */ /* 0x000fc8000000000c */
[----:B------:R0:W-:Y:S01]  /*1e50*/  @P0 SYNCS.ARRIVE.TRANS64.RED.A1T0 RZ, [R12+URZ], RZ ;  /* 0x000000ff0cff09a7 */ /* 0x0001e2000810043f */
[----:B------:R-:W-:-:S13]  /*1e60*/  ISETP.GT.U32.AND P0, PT, R5, 0x1, PT ;  /* 0x000000010500780c */ /* 0x000fda0003f04070 */
[----:B0-----:R-:W-:Y:S05]  /*1e70*/  @P0 BRA `(.L_x_21) ;  /* 0x0000000000040947 */ /* 0x001fea0003800000 */
[----:B------:R-:W-:Y:S01]  /*1e80*/  BPT.TRAP 0x1 ;  /* 0x000000040000795c */ /* 0x000fe20000300000 */
.L_x_21:
[----:B------:R-:W-:Y:S01]  /*1e90*/  UIADD3 UR4, UR4, 0x1, URZ ;  /* 0x0000000104047890 */ /* 0x000fe2000fffe03f */
[C---:B------:R-:W-:Y:S01]  /*1ea0*/  ISETP.GT.AND P1, PT, R8.reuse, 0x1, PT ;  /* 0x000000010800780c */ /* 0x040fe20003f24270 */
[----:B------:R-:W-:Y:S02]  /*1eb0*/  VIADD R9, R9, 0x1 ;  /* 0x0000000109097836 */ /* 0x000fe40000000000 */
[----:B------:R-:W-:Y:S01]  /*1ec0*/  UISETP.NE.AND UP0, UPT, UR4, 0x5, UPT ;  /* 0x000000050400788c */ /* 0x000fe2000bf05270 */
[----:B------:R-:W-:Y:S02]  /*1ed0*/  VIADD R8, R8, 0xffffffff ;  /* 0xffffffff08087836 */ /* 0x000fe40000000000 */
[C---:B------:R-:W-:Y:S01]  /*1ee0*/  ISETP.NE.AND P0, PT, R9.reuse, 0x5, PT ;  /* 0x000000050900780c */ /* 0x040fe20003f05270 */
[----:B------:R-:W-:Y:S02]  /*1ef0*/  USEL UR8, URZ, 0x1, UP0 ;  /* 0x000000013f087887 */ /* 0x000fe40008000000 */
[----:B------:R-:W-:Y:S01]  /*1f00*/  USEL UR4, UR4, URZ, UP0 ;  /* 0x0000003f04047287 */ /* 0x000fe20008000000 */
[----:B------:R-:W-:Y:S01]  /*1f10*/  SEL R9, R9, RZ, P0 ;  /* 0x000000ff09097207 */ /* 0x000fe20000000000 */
[----:B------:R-:W-:-:S02]  /*1f20*/  UPLOP3.LUT UP0, UPT, UPT, UPT, UPT, 0x80, 0x0 ;  /* 0x000000000000789c */ /* 0x000fc40003f0f070 */
[----:B------:R-:W-:Y:S01]  /*1f30*/  LOP3.LUT R13, R13, UR8, RZ, 0x3c, !PT ;  /* 0x000000080d0d7c12 */ /* 0x000fe2000f8e3cff */
[----:B------:R-:W-:Y:S08]  /*1f40*/  @P1 BRA `(.L_x_22) ;  /* 0xfffffff800541947 */ /* 0x000ff0000383ffff */
.L_x_17:
[----:B------:R-:W0:Y:S01]  /*1f50*/  LDC R8, c[0x0][0x290] ;  /* 0x0000a400ff087b82 */ /* 0x000e220000000800 */
[----:B------:R-:W-:Y:S02]  /*1f60*/  WARPGROUP.DEPBAR.LE gsb0, 0x0 ;  /* 0x00008000000079c5 */ /* 0x000fe40000010000 */
[----:B0-----:R-:W-:-:S13]  /*1f70*/  ISETP.GE.AND P0, PT, R8, 0x1, PT ;  /* 0x000000010800780c */ /* 0x001fda0003f06270 */
[----:B------:R-:W-:Y:S05]  /*1f80*/  @!P0 BRA `(.L_x_23) ;  /* 0x0000000000548947 */ /* 0x000fea0003800000 */
[----:B------:R-:W-:-:S04]  /*1f90*/  LOP3.LUT R8, R5, 0x1, RZ, 0xfc, !PT ;  /* 0x0000000105087812 */ /* 0x000fc800078efcff */
[----:B------:R-:W-:-:S13]  /*1fa0*/  ISETP.NE.AND P0, PT, R8, 0x3, PT ;  /* 0x000000030800780c */ /* 0x000fda0003f05270 */
[----:B------:R-:W-:Y:S05]  /*1fb0*/  @!P0 BRA `(.L_x_24) ;  /* 0x0000000000048947 */ /* 0x000fea0003800000 */
[----:B------:R-:W-:Y:S01]  /*1fc0*/  BPT.TRAP 0x1 ;  /* 0x000000040000795c */ /* 0x000fe20000300000 */
.L_x_24:
[----:B------:R-:W-:Y:S01]  /*1fd0*/  ISETP.NE.AND P0, PT, R6, RZ, PT ;  /* 0x000000ff0600720c */ /* 0x000fe20003f05270 */
[----:B------:R-:W-:Y:S01]  /*1fe0*/  BSSY B0, `(.L_x_25) ;  /* 0x000000d000007945 */ /* 0x000fe20003800000 */
[----:B------:R-:W-:-:S11]  /*1ff0*/  ISETP.GT.U32.AND P1, PT, R5, 0x1, PT ;  /* 0x000000010500780c */ /* 0x000fd60003f24070 */
[----:B------:R-:W-:Y:S05]  /*2000*/  @!P0 BRA `(.L_x_26) ;  /* 0x0000000000288947 */ /* 0x000fea0003800000 */
[----:B------:R-:W0:Y:S01]  /*2010*/  S2R R6, SR_CgaCtaId ;  /* 0x0000000000067919 */ /* 0x000e220000008800 */
[----:B------:R-:W-:Y:S01]  /*2020*/  IMAD.WIDE.U32 R8, R10, -0x33333333, RZ ;  /* 0xcccccccd0a087825 */ /* 0x000fe200078e00ff */
[----:B------:R-:W-:-:S04]  /*2030*/  MOV R5, 0x400 ;  /* 0x0000040000057802 */ /* 0x000fc80000000f00 */
[----:B------:R-:W-:-:S05]  /*2040*/  SHF.R.U32.HI R9, RZ, 0x2, R9 ;  /* 0x00000002ff097819 */ /* 0x000fca0000011609 */
[----:B------:R-:W-:Y:S01]  /*2050*/  IMAD R10, R9, -0x5, R10 ;  /* 0xfffffffb090a7824 */ /* 0x000fe200078e020a */
[----:B0-----:R-:W-:-:S05]  /*2060*/  LEA R5, R6, R5, 0x18 ;  /* 0x0000000506057211 */ /* 0x001fca00078ec0ff */
[----:B------:R-:W-:-:S04]  /*2070*/  IMAD R10, R10, 0x8, R5 ;  /* 0x000000080a0a7824 */ /* 0x000fc800078e0205 */
[----:B------:R-:W-:-:S05]  /*2080*/  VIADD R10, R10, 0x32028 ;  /* 0x000320280a0a7836 */ /* 0x000fca0000000000 */
[----:B------:R-:W-:-:S04]  /*2090*/  PRMT R10, R3, 0x654, R10 ;  /* 0x00000654030a7816 */ /* 0x000fc8000000000a */
[----:B------:R0:W-:Y:S03]  /*20a0*/  SYNCS.ARRIVE.TRANS64.RED.A1T0 RZ, [R10+URZ], RZ ;  /* 0x000000ff0aff79a7 */ /* 0x0001e6000810043f */
.L_x_26:
[----:B------:R-:W-:Y:S05]  /*20b0*/  BSYNC B0 ;  /* 0x0000000000007941 */ /* 0x000fea0003800000 */
.L_x_25:
[----:B------:R-:W-:Y:S05]  /*20c0*/  @P1 BRA `(.L_x_23) ;  /* 0x0000000000041947 */ /* 0x000fea0003800000 */
[----:B------:R-:W-:Y:S01]  /*20d0*/  BPT.TRAP 0x1 ;  /* 0x000000040000795c */ /* 0x000fe20000300000 */
.L_x_23:
[----:B------:R-:W1:Y:S01]  /*20e0*/  S2R R3, SR_TID.X ;  /* 0x0000000000037919 */ /* 0x000e620000002100 */
[----:B0-----:R-:W0:Y:S01]  /*20f0*/  LDC.64 R10, c[0x0][0x280] ;  /* 0x0000a000ff0a7b82 */ /* 0x001e220000000a00 */
[----:B------:R-:W-:Y:S01]  /*2100*/  ULDC.64 UR4, c[0x0][0x5e0] ;  /* 0x0001780000047ab9 */ /* 0x000fe20000000a00 */
[----:B------:R-:W-:Y:S01]  /*2110*/  SHF.R.S32.HI R17, RZ, 0x1f, R4 ;  /* 0x0000001fff117819 */ /* 0x000fe20000011404 */
[----:B------:R-:W2:Y:S05]  /*2120*/  S2R R13, SR_CTAID.X ;  /* 0x00000000000d7919 */ /* 0x000eaa0000002500 */
[----:B------:R-:W4:Y:S01]  /*2130*/  LDC.64 R14, c[0x0][0x5d0] ;  /* 0x00017400ff0e7b82 */ /* 0x000f220000000a00 */
[----:B-1----:R-:W-:-:S04]  /*2140*/  SHF.R.S32.HI R6, RZ, 0x1f, R3 ;  /* 0x0000001fff067819 */ /* 0x002fc80000011403 */
[----:B------:R-:W-:-:S04]  /*2150*/  LEA.HI R6, R6, R3, RZ, 0x7 ;  /* 0x0000000306067211 */ /* 0x000fc800078f38ff */
[----:B------:R-:W-:-:S05]  /*2160*/  LOP3.LUT R6, R6, 0xffffff80, RZ, 0xc0, !PT ;  /* 0xffffff8006067812 */ /* 0x000fca00078ec0ff */
[----:B------:R-:W-:-:S05]  /*2170*/  IMAD.IADD R6, R3, 0x1, -R6 ;  /* 0x0000000103067824 */ /* 0x000fca00078e0a06 */
[----:B------:R-:W-:-:S04]  /*2180*/  SHF.R.S32.HI R9, RZ, 0x1f, R6 ;  /* 0x0000001fff097819 */ /* 0x000fc80000011406 */
[----:B------:R-:W-:-:S04]  /*2190*/  LEA.HI R3, R9, R6, RZ, 0x2 ;  /* 0x0000000609037211 */ /* 0x000fc800078f10ff */
[--C-:B------:R-:W-:Y:S02]  /*21a0*/  SHF.R.S32.HI R8, RZ, 0x2, R3.reuse ;  /* 0x00000002ff087819 */ /* 0x100fe40000011403 */
[----:B------:R-:W-:Y:S02]  /*21b0*/  SHF.R.S32.HI R5, RZ, 0x1f, R3 ;  /* 0x0000001fff057819 */ /* 0x000fe40000011403 */
[----:B------:R-:W-:Y:S02]  /*21c0*/  LOP3.LUT R3, R3, 0xfffffffc, RZ, 0xc0, !PT ;  /* 0xfffffffc03037812 */ /* 0x000fe400078ec0ff */
[----:B------:R-:W-:-:S03]  /*21d0*/  LEA.HI R5, R5, R8, RZ, 0x3 ;  /* 0x0000000805057211 */ /* 0x000fc600078f18ff */
[----:B------:R-:W-:Y:S01]  /*21e0*/  IMAD.IADD R16, R6, 0x1, -R3 ;  /* 0x0000000106107824 */ /* 0x000fe200078e0a03 */
[----:B------:R-:W-:-:S03]  /*21f0*/  LOP3.LUT R5, R5, 0xfffffff8, RZ, 0xc0, !PT ;  /* 0xfffffff805057812 */ /* 0x000fc600078ec0ff */
[----:B------:R-:W-:Y:S02]  /*2200*/  IMAD.SHL.U32 R12, R16, 0x2, RZ ;  /* 0x00000002100c7824 */ /* 0x000fe400078e00ff */
[----:B------:R-:W-:Y:S01]  /*2210*/  IMAD.IADD R8, R8, 0x1, -R5 ;  /* 0x0000000108087824 */ /* 0x000fe200078e0a05 */
[----:B------:R-:W-:Y:S01]  /*2220*/  LEA.HI R5, R9, R6, RZ, 0x5 ;  /* 0x0000000609057211 */ /* 0x000fe200078f28ff */
[----:B------:R-:W-:Y:S02]  /*2230*/  IMAD.SHL.U32 R6, R7, 0x40, RZ ;  /* 0x0000004007067824 */ /* 0x000fe400078e00ff */
[----:B--2---:R-:W-:Y:S01]  /*2240*/  IMAD.SHL.U32 R7, R13, 0x100, RZ ;  /* 0x000001000d077824 */ /* 0x004fe200078e00ff */
[----:B------:R-:W-:Y:S02]  /*2250*/  SHF.R.S32.HI R9, RZ, 0x1f, R8 ;  /* 0x0000001fff097819 */ /* 0x000fe40000011408 */
[----:B0-----:R-:W-:Y:S02]  /*2260*/  ISETP.GE.AND P0, PT, R6, R11, PT ;  /* 0x0000000b0600720c */ /* 0x001fe40003f06270 */
[----:B------:R-:W-:-:S02]  /*2270*/  SHF.R.S32.HI R5, RZ, 0x5, R5 ;  /* 0x00000005ff057819 */ /* 0x000fc40000011405 */
[----:B------:R-:W-:Y:S02]  /*2280*/  ISETP.GE.OR P0, PT, R7, R10, P0 ;  /* 0x0000000a0700720c */ /* 0x000fe40000706670 */
[----:B------:R-:W-:Y:S01]  /*2290*/  SHF.R.S32.HI R3, RZ, 0x1f, R6 ;  /* 0x0000001fff037819 */ /* 0x000fe20000011406 */
[----:B------:R-:W-:-:S04]  /*22a0*/  IMAD.WIDE R164, R5, 0x10, R8 ;  /* 0x0000001005a47825 */ /* 0x000fc800078e0208 */
[----:B------:R-:W-:Y:S01]  /*22b0*/  IMAD.WIDE R164, R13, 0x100, R164 ;  /* 0x000001000da47825 */ /* 0x000fe200078e02a4 */
[----:B------:R-:W-:-:S03]  /*22c0*/  SHF.R.S32.HI R13, RZ, 0x1f, R12 ;  /* 0x0000001fff0d7819 */ /* 0x000fc6000001140c */
[-C--:B----4-:R-:W-:Y:S02]  /*22d0*/  IMAD R20, R165, R14.reuse, RZ ;  /* 0x0000000ea5147224 */ /* 0x090fe400078e02ff */
[----:B------:R-:W-:Y:S01]  /*22e0*/  IMAD.WIDE.U32 R18, R164, R14, R12 ;  /* 0x0000000ea4127225 */ /* 0x000fe200078e000c */
[----:B------:R-:W-:Y:S06]  /*22f0*/  @P0 EXIT ;  /* 0x000000000000094d */ /* 0x000fec0003800000 */
[----:B------:R-:W-:Y:S01]  /*2300*/  ULDC.64 UR6, c[0x0][0x288] ;  /* 0x0000a20000067ab9 */ /* 0x000fe20000000a00 */
[----:B------:R-:W-:Y:S01]  /*2310*/  IMAD R20, R164, R15, R20 ;  /* 0x0000000fa4147224 */ /* 0x000fe200078e0214 */
[----:B------:R-:W-:Y:S01]  /*2320*/  ISETP.GE.AND P0, PT, R157, UR6, PT ;  /* 0x000000069d007c0c */ /* 0x000fe2000bf06270 */
[----:B------:R-:W-:Y:S01]  /*2330*/  IMAD R9, R17, UR4, RZ ;  /* 0x0000000411097c24 */ /* 0x000fe2000f8e02ff */
[----:B------:R-:W-:Y:S01]  /*2340*/  IADD3 R18, P1, R6, R18, RZ ;  /* 0x0000001206127210 */ /* 0x000fe20007f3e0ff */
[----:B------:R-:W-:Y:S01]  /*2350*/  IMAD R5, R5, -0x10, -R7 ;  /* 0xfffffff005057824 */ /* 0x000fe200078e0a07 */
[C---:B------:R-:W-:Y:S01]  /*2360*/  ISETP.GE.OR P0, PT, R4.reuse, UR7, P0 ;  /* 0x0000000704007c0c */ /* 0x040fe20008706670 */
[----:B------:R-:W-:Y:S01]  /*2370*/  IMAD R9, R4, UR5, R9 ;  /* 0x0000000504097c24 */ /* 0x000fe2000f8e0209 */
[----:B------:R-:W-:Y:S01]  /*2380*/  IADD3.X R19, R3, R19, R20, P1, !PT ;  /* 0x0000001303137210 */ /* 0x000fe20000ffe414 */
[----:B------:R-:W-:Y:S01]  /*2390*/  IMAD R7, R16, -0x2, R11 ;  /* 0xfffffffe10077824 */ /* 0x000fe200078e020b */
[----:B------:R-:W-:-:S02]  /*23a0*/  IADD3 R5, R5, R10, -R8 ;  /* 0x0000000a05057210 */ /* 0x000fc40007ffe808 */
[----:B------:R-:W-:Y:S01]  /*23b0*/  SHF.R.S32.HI R8, RZ, 0x1f, R157 ;  /* 0x0000001fff087819 */ /* 0x000fe2000001149d */
[----:B------:R-:W-:Y:S01]  /*23c0*/  IMAD.WIDE.U32 R18, R4, UR4, R18 ;  /* 0x0000000404127c25 */ /* 0x000fe2000f8e0012 */
[----:B------:R-:W-:-:S03]  /*23d0*/  ULDC.64 UR4, c[0x0][0x5d8] ;  /* 0x0001760000047ab9 */ /* 0x000fc60000000a00 */
[----:B------:R-:W-:Y:S02]  /*23e0*/  IMAD.IADD R11, R19, 0x1, R9 ;  /* 0x00000001130b7824 */ /* 0x000fe400078e0209 */
[----:B------:R-:W-:Y:S05]  /*23f0*/  @P0 EXIT ;  /* 0x000000000000094d */ /* 0x000fea0003800000 */
[----:B---3-5:R-:W-:Y:S01]  /*2400*/  FSETP.NEU.AND P1, PT, R2, RZ, PT ;  /* 0x000000ff0200720b */ /* 0x028fe20003f2d000 */
[----:B------:R-:W-:Y:S01]  /*2410*/  IMAD.IADD R7, R7, 0x1, -R6 ;  /* 0x0000000107077824 */ /* 0x000fe200078e0a06 */
[----:B------:R-:W-:Y:S01]  /*2420*/  ULDC.64 UR6, c[0x0][0x5b8] ;  /* 0x00016e0000067ab9 */ /* 0x000fe20000000a00 */
[----:B------:R-:W-:Y:S02]  /*2430*/  IMAD.MOV.U32 R10, RZ, RZ, R18 ;  /* 0x000000ffff0a7224 */ /* 0x000fe400078e0012 */
[C---:B------:R-:W-:Y:S01]  /*2440*/  IMAD R16, R8.reuse, UR4, RZ ;  /* 0x0000000408107c24 */ /* 0x040fe2000f8e02ff */
[----:B------:R-:W-:Y:S01]  /*2450*/  ISETP.GT.AND P4, PT, R7, RZ, PT ;  /* 0x000000ff0700720c */ /* 0x000fe20003f84270 */
[----:B------:R-:W-:Y:S02]  /*2460*/  IMAD R8, R8, UR6, RZ ;  /* 0x0000000608087c24 */ /* 0x000fe4000f8e02ff */
[----:B------:R-:W-:Y:S01]  /*2470*/  IMAD R155, R157, UR5, R16 ;  /* 0x000000059d9b7c24 */ /* 0x000fe2000f8e0210 */
[----:B------:R-:W-:Y:S01]  /*2480*/  ISETP.GT.AND P0, PT, R5, RZ, P4 ;  /* 0x000000ff0500720c */ /* 0x000fe20002704270 */
[----:B------:R-:W-:-:S04]  /*2490*/  IMAD.WIDE.U32 R10, R157, UR4, R10 ;  /* 0x000000049d0a7c25 */ /* 0x000fc8000f8e000a */
[----:B------:R-:W-:Y:S01]  /*24a0*/  IMAD R153, R157, UR7, R8 ;  /* 0x000000079d997c24 */ /* 0x000fe2000f8e0208 */
[C---:B------:R-:W-:Y:S01]  /*24b0*/  SHF.L.U64.HI R8, R14.reuse, 0x3, R15 ;  /* 0x000000030e087819 */ /* 0x040fe2000001020f */
[----:B------:R-:W-:Y:S02]  /*24c0*/  IMAD.SHL.U32 R9, R14, 0x8, RZ ;  /* 0x000000080e097824 */ /* 0x000fe400078e00ff */
[----:B------:R-:W-:Y:S01]  /*24d0*/  IMAD.IADD R155, R11, 0x1, R155 ;  /* 0x000000010b9b7824 */ /* 0x000fe200078e029b */
[----:B------:R-:W-:Y:S06]  /*24e0*/  @!P1 BRA `(.L_x_27) ;  /* 0x0000007000c09947 */ /* 0x000fec0003800000 */
[----:B------:R-:W-:Y:S01]  /*24f0*/  IADD3 R16, P1, R6, R12, RZ ;  /* 0x0000000c06107210 */ /* 0x000fe20007f3e0ff */
[----:B------:R-:W-:Y:S01]  /*2500*/  ULDC.64 UR8, c[0x0][0x5c0] ;  /* 0x0001700000087ab9 */ /* 0x000fe20000000a00 */
[----:B------:R-:W-:Y:S01]  /*2510*/  ULDC.64 UR4, c[0x0][0x5b0] ;  /* 0x00016c0000047ab9 */ /* 0x000fe20000000a00 */
[----:B------:R-:W-:Y:S01]  /*2520*/  IMAD R11, R17, UR8, RZ ;  /* 0x00000008110b7c24 */ /* 0x000fe2000f8e02ff */
[----:B------:R-:W-:Y:S01]  /*2530*/  ULDC.64 UR10, c[0x0][0x5a8] ;  /* 0x00016a00000a7ab9 */ /* 0x000fe20000000a00 */
[----:B------:R-:W-:Y:S02]  /*2540*/  IMAD.X R17, R3, 0x1, R13, P1 ;  /* 0x0000000103117824 */ /* 0x000fe400008e060d */
[C---:B------:R-:W-:Y:S02]  /*2550*/  IMAD R11, R4.reuse, UR9, R11 ;  /* 0x00000009040b7c24 */ /* 0x040fe4000f8e020b */
[----:B------:R-:W-:-:S04]  /*2560*/  IMAD.WIDE.U32 R16, R4, UR8, R16 ;  /* 0x0000000804107c25 */ /* 0x000fc8000f8e0010 */
[----:B------:R-:W-:Y:S02]  /*2570*/  IMAD.IADD R17, R17, 0x1, R11 ;  /* 0x0000000111117824 */ /* 0x000fe400078e020b */
[----:B------:R-:W-:Y:S02]  /*2580*/  IMAD R21, R165, UR4, RZ ;  /* 0x00000004a5157c24 */ /* 0x000fe4000f8e02ff */
[----:B------:R-:W-:-:S04]  /*2590*/  IMAD.WIDE.U32 R16, R157, UR6, R16 ;  /* 0x000000069d107c25 */ /* 0x000fc8000f8e0010 */
[----:B------:R-:W-:Y:S02]  /*25a0*/  IMAD.IADD R19, R153, 0x1, R17 ;  /* 0x0000000199137824 */ /* 0x000fe400078e0211 */
[----:B------:R-:W-:Y:S02]  /*25b0*/  IMAD.MOV.U32 R18, RZ, RZ, R16 ;  /* 0x000000ffff127224 */ /* 0x000fe400078e0010 */
[C---:B------:R-:W-:Y:S02]  /*25c0*/  IMAD R158, R164.reuse, UR5, R21 ;  /* 0x00000005a49e7c24 */ /* 0x040fe4000f8e0215 */
[----:B------:R-:W-:-:S04]  /*25d0*/  IMAD.WIDE.U32 R22, R164, UR4, R18 ;  /* 0x00000004a4167c25 */ /* 0x000fc8000f8e0012 */
[----:B------:R-:W-:Y:S01]  /*25e0*/  IMAD.IADD R21, R23, 0x1, R158 ;  /* 0x0000000117157824 */ /* 0x000fe200078e029e */
[----:B------:R-:W-:-:S04]  /*25f0*/  LEA R20, P1, R22, UR10, 0x1 ;  /* 0x0000000a16147c11 */ /* 0x000fc8000f8208ff */
[----:B------:R-:W-:-:S05]  /*2600*/  LEA.HI.X R21, R22, UR11, R21, 0x1, P1 ;  /* 0x0000000b16157c11 */ /* 0x000fca00088f0c15 */
[----:B------:R-:W2:Y:S01]  /*2610*/  @P0 LDG.E.LTC128B.U16 R159, desc[UR12][R20.64] ;  /* 0x0000000c149f0981 */ /* 0x000ea2000c1e1520 */
[----:B------:R-:W-:Y:S01]  /*2620*/  IMAD.WIDE.U32 R22, R157, UR6, RZ ;  /* 0x000000069d167c25 */ /* 0x000fe2000f8e00ff */
[----:B------:R-:W-:Y:S01]  /*2630*/  ULDC.64 UR6, c[0x0][0x5c8] ;  /* 0x0001720000067ab9 */ /* 0x000fe20000000a00 */
[----:B------:R-:W-:Y:S01]  /*2640*/  ISETP.GT.AND P6, PT, R7, 0x1, PT ;  /* 0x000000010700780c */ /* 0x000fe20003fc4270 */
[----:B------:R-:W-:Y:S01]  /*2650*/  BSSY B0, `(.L_x_28) ;  /* 0x0000017000007945 */ /* 0x000fe20003800000 */
[C---:B------:R-:W-:Y:S01]  /*2660*/  LEA R154, P1, R10.reuse, UR6, 0x1 ;  /* 0x000000060a9a7c11 */ /* 0x040fe2000f8208ff */
[----:B------:R-:W-:Y:S02]  /*2670*/  IMAD.IADD R153, R23, 0x1, R153 ;  /* 0x0000000117997824 */ /* 0x000fe400078e0299 */
[----:B------:R-:W-:Y:S01]  /*2680*/  IMAD.MOV.U32 R152, RZ, RZ, R22 ;  /* 0x000000ffff987224 */ /* 0x000fe200078e0016 */
[----:B------:R-:W-:Y:S02]  /*2690*/  LEA.HI.X R155, R10, UR7, R155, 0x1, P1 ;  /* 0x000000070a9b7c11 */ /* 0x000fe400088f0c9b */
[----:B------:R-:W-:Y:S01]  /*26a0*/  ISETP.GT.AND P1, PT, R5, RZ, P6 ;  /* 0x000000ff0500720c */ /* 0x000fe20003724270 */
[----:B------:R-:W-:-:S04]  /*26b0*/  IMAD.WIDE.U32 R156, R164, UR4, R152 ;  /* 0x00000004a49c7c25 */ /* 0x000fc8000f8e0098 */
[----:B------:R-:W-:Y:S02]  /*26c0*/  IMAD.IADD R157, R158, 0x1, R157 ;  /* 0x000000019e9d7824 */ /* 0x000fe400078e029d */
[----:B------:R-:W-:-:S04]  /*26d0*/  IMAD.WIDE.U32 R156, R4, UR8, R156 ;  /* 0x00000008049c7c25 */ /* 0x000fc8000f8e009c */
[----:B------:R-:W-:Y:S01]  /*26e0*/  IMAD.IADD R162, R11, 0x1, R157 ;  /* 0x000000010ba27824 */ /* 0x000fe200078e029d */
[----:B------:R-:W-:-:S04]  /*26f0*/  IADD3 R157, P2, P3, R6, R156, R12 ;  /* 0x0000009c069d7210 */ /* 0x000fc80007b5e00c */
[----:B------:R-:W-:Y:S02]  /*2700*/  IADD3.X R162, R3, R162, R13, P2, P3 ;  /* 0x000000a203a27210 */ /* 0x000fe400017e640d */
[----:B------:R-:W-:-:S04]  /*2710*/  LEA R156, P2, R157, UR10, 0x1 ;  /* 0x0000000a9d9c7c11 */ /* 0x000fc8000f8408ff */
[----:B------:R-:W-:Y:S01]  /*2720*/  LEA.HI.X R157, R157, UR11, R162, 0x1, P2 ;  /* 0x0000000b9d9d7c11 */ /* 0x000fe200090f0ca2 */
[----:B--2---:R-:W-:-:S05]  /*2730*/  HADD2.F32 R161, -RZ, R159.H0_H0 ;  /* 0x2000009fffa17230 */ /* 0x004fca0000004100 */
[----:B------:R-:W-:-:S04]  /*2740*/  FMUL R161, R161, R2 ;  /* 0x00000002a1a17220 */ /* 0x000fc80000400000 */
[C---:B------:R-:W-:Y:S01]  /*2750*/  FFMA R160, R120.reuse, R0, R161 ;  /* 0x0000000078a07223 */ /* 0x040fe200000000a1 */
[----:B------:R-:W-:-:S04]  /*2760*/  LOP3.LUT R120, R120, 0xfffffffd, RZ, 0xc0, !PT ;  /* 0xfffffffd78787812 */ /* 0x000fc800078ec0ff */
[----:B------:R-:W-:Y:S02]  /*2770*/  F2FP.F16.F32.PACK_AB R160, RZ, R160 ;  /* 0x000000a0ffa0723e */ /* 0x000fe400000000ff */
[----:B------:R-:W-:-:S03]  /*2780*/  @P6 LOP3.LUT R120, R120, 0x2, RZ, 0xfc, !PT ;  /* 0x0000000278786812 */ /* 0x000fc600078efcff */
[----:B------:R0:W-:Y:S01]  /*2790*/  @P0 STG.E.U16 desc[UR12][R154.64], R160 ;  /* 0x000000a09a000986 */ /* 0x0001e2000c10150c */
[----:B------:R-:W-:Y:S05]  /*27a0*/  @!P1 BRA `(.L_x_29) ;  /* 0x0000000000049947 */ /* 0x000fea0003800000 */
[----:B------:R1:W5:Y:S02]  /*27b0*/  LDG.E.LTC128B.U16 R159, desc[UR12][R156.64+0x2] ;  /* 0x0000020c9c9f7981 */ /* 0x000364000c1e1520 */
.L_x_29:
[----:B------:R-:W-:Y:S05]  /*27c0*/  BSYNC B0 ;  /* 0x0000000000007941 */ /* 0x000fea0003800000 */
.L_x_28:
[----:B------:R-:W-:Y:S01]  /*27d0*/  USHF.L.U32 UR6, UR4, 0x3, URZ ;  /* 0x0000000304067899 */ /* 0x000fe2000800063f */
[----:B-----5:R-:W-:Y:S01]  /*27e0*/  HADD2.F32 R17, -RZ, R159.H0_H0 ;  /* 0x2000009fff117230 */ /* 0x020fe20000004100 */
[----:B------:R-:W-:Y:S01]  /*27f0*/  USHF.L.U64.HI UR7, UR4, 0x3, UR5 ;  /* 0x0000000304077899 */ /* 0x000fe20008010205 */
[----:B------:R-:W-:-:S03]  /*2800*/  ISETP.GT.AND P0, PT, R5, 0x8, P4 ;  /* 0x000000080500780c */ /* 0x000fc60002704270 */
[----:B0-----:R-:W-:Y:S02]  /*2810*/  IMAD.U32 R160, RZ, RZ, UR6 ;  /* 0x00000006ffa07e24 */ /* 0x001fe4000f8e00ff */
[----:B------:R-:W-:Y:S01]  /*2820*/  FMUL R10, R17, R2 ;  /* 0x00000002110a7220 */ /* 0x000fe20000400000 */
[----:B------:R-:W-:-:S03]  /*2830*/  IMAD.U32 R161, RZ, RZ, UR7 ;  /* 0x00000007ffa17e24 */ /* 0x000fc6000f8e00ff */
[----:B------:R-:W-:Y:S01]  /*2840*/  FFMA R10, R121, R0, R10 ;  /* 0x00000000790a7223 */ /* 0x000fe2000000000a */
[----:B------:R-:W-:-:S04]  /*2850*/  IMAD.WIDE.U32 R160, R164, UR4, R160 ;  /* 0x00000004a4a07c25 */ /* 0x000fc8000f8e00a0 */
[----:B------:R-:W-:Y:S01]  /*2860*/  IMAD.IADD R23, R158, 0x1, R161 ;  /* 0x000000019e177824 */ /* 0x000fe200078e02a1 */
[----:B------:R-:W-:Y:S02]  /*2870*/  IADD3 R17, P2, R16, R160, RZ ;  /* 0x000000a010117210 */ /* 0x000fe40007f5e0ff */
[----:B------:R-:W-:-:S03]  /*2880*/  F2FP.F16.F32.PACK_AB R10, RZ, R10 ;  /* 0x0000000aff0a723e */ /* 0x000fc600000000ff */
[----:B------:R-:W-:Y:S01]  /*2890*/  IMAD.X R18, R23, 0x1, R19, P2 ;  /* 0x0000000117127824 */ /* 0x000fe200010e0613 */
[----:B------:R-:W-:Y:S01]  /*28a0*/  LEA R16, P2, R17, UR10, 0x1 ;  /* 0x0000000a11107c11 */ /* 0x000fe2000f8408ff */
[----:B------:R-:W-:-:S03]  /*28b0*/  @P1 IMAD.MOV.U32 R19, RZ, RZ, R155 ;  /* 0x000000ffff131224 */ /* 0x000fc600078e009b */
[----:B------:R-:W-:Y:S01]  /*28c0*/  LEA.HI.X R17, R17, UR11, R18, 0x1, P2 ;  /* 0x0000000b11117c11 */ /* 0x000fe200090f0c12 */
[----:B------:R-:W-:-:S05]  /*28d0*/  @P1 IMAD.MOV.U32 R18, RZ, RZ, R154 ;  /* 0x000000ffff121224 */ /* 0x000fca00078e009a */
[----:B------:R0:W-:Y:S04]  /*28e0*/  @P1 STG.E.U16 desc[UR12][R18.64+0x2], R10 ;  /* 0x0000020a12001986 */ /* 0x0001e8000c10150c */
[----:B------:R-:W2:Y:S01]  /*28f0*/  @P0 LDG.E.LTC128B.U16 R159, desc[UR12][R16.64] ;  /* 0x0000000c109f0981 */ /* 0x000ea2000c1e1520 */
[----:B------:R-:W-:Y:S01]  /*2900*/  IADD3 R22, P1, R22, R160, RZ ;  /* 0x000000a016167210 */ /* 0x000fe20007f3e0ff */
[----:B------:R-:W-:Y:S04]  /*2910*/  BSSY B0, `(.L_x_30) ;  /* 0x0000013000007945 */ /* 0x000fe80003800000 */
[----:B------:R-:W-:-:S02]  /*2920*/  IMAD.X R23, R23, 0x1, R153, P1 ;  /* 0x0000000117177824 */ /* 0x000fc400008e0699 */
[----:B------:R-:W-:-:S03]  /*2930*/  IMAD.WIDE.U32 R22, R4, UR8, R22 ;  /* 0x0000000804167c25 */ /* 0x000fc6000f8e0016 */
[----:B------:R-:W-:Y:S01]  /*2940*/  IADD3 R6, P1, P2, R6, R22, R12 ;  /* 0x0000001606067210 */ /* 0x000fe20007a3e00c */
[----:B------:R-:W-:Y:S01]  /*2950*/  IMAD.IADD R12, R11, 0x1, R23 ;  /* 0x000000010b0c7824 */ /* 0x000fe200078e0217 */
[----:B------:R-:W-:Y:S02]  /*2960*/  SHF.L.U64.HI R11, R9, 0x1, R8 ;  /* 0x00000001090b7819 */ /* 0x000fe40000010208 */
[----:B0-----:R-:W-:Y:S02]  /*2970*/  LEA R18, P3, R6, UR10, 0x1 ;  /* 0x0000000a06127c11 */ /* 0x001fe4000f8608ff */
[----:B------:R-:W-:Y:S02]  /*2980*/  IADD3.X R3, R3, R12, R13, P1, P2 ;  /* 0x0000000c03037210 */ /* 0x000fe40000fe440d */
[----:B------:R-:W-:Y:S02]  /*2990*/  LEA R8, P2, R9, R154, 0x1 ;  /* 0x0000009a09087211 */ /* 0x000fe400078408ff */
[----:B------:R-:W-:-:S02]  /*29a0*/  ISETP.GT.AND P1, PT, R5, 0x8, P6 ;  /* 0x000000080500780c */ /* 0x000fc40003724270 */
[----:B------:R-:W-:Y:S01]  /*29b0*/  LEA.HI.X R19, R6, UR11, R3, 0x1, P3 ;  /* 0x0000000b06137c11 */ /* 0x000fe200098f0c03 */
[----:B------:R-:W-:Y:S02]  /*29c0*/  IMAD.X R9, R11, 0x1, R155, P2 ;  /* 0x000000010b097824 */ /* 0x000fe400010e069b */
[----:B--2---:R-:W-:-:S05]  /*29d0*/  HADD2.F32 R121, -RZ, R159.H0_H0 ;  /* 0x2000009fff797230 */ /* 0x004fca0000004100 */
[----:B------:R-:W-:-:S04]  /*29e0*/  FMUL R121, R121, R2 ;  /* 0x0000000279797220 */ /* 0x000fc80000400000 */
[----:B------:R-:W-:-:S05]  /*29f0*/  FFMA R121, R122, R0, R121 ;  /* 0x000000007a797223 */ /* 0x000fca0000000079 */
[----:B------:R-:W-:-:S05]  /*2a00*/  F2FP.F16.F32.PACK_AB R121, RZ, R121 ;  /* 0x00000079ff79723e */ /* 0x000fca00000000ff */
[----:B------:R0:W-:Y:S01]  /*2a10*/  @P0 STG.E.U16 desc[UR12][R8.64], R121 ;  /* 0x0000007908000986 */ /* 0x0001e2000c10150c */
[----:B------:R-:W-:Y:S05]  /*2a20*/  @!P1 BRA `(.L_x_31) ;  /* 0x0000000000049947 */ /* 0x000fea0003800000 */
[----:B------:R2:W5:Y:S02]  /*2a30*/  LDG.E.LTC128B.U16 R159, desc[UR12][R18.64+0x2] ;  /* 0x0000020c129f7981 */ /* 0x000564000c1e1520 */
.L_x_31:
[----:B------:R-:W-:Y:S05]  /*2a40*/  BSYNC B0 ;  /* 0x0000000000007941 */ /* 0x000fea0003800000 */
.L_x_30:
[----:B-----5:R-:W-:Y:S01]  /*2a50*/  HADD2.F32 R3, -RZ, R159.H0_H0 ;  /* 0x2000009fff037230 */ /* 0x020fe20000004100 */
[----:B------:R-:W-:Y:S01]  /*2a60*/  ISETP.GT.AND P3, PT, R7, 0x8, PT ;  /* 0x000000080700780c */ /* 0x000fe20003f64270 */
[----:B------:R-:W-:Y:S01]  /*2a70*/  BSSY B0, `(.L_x_32) ;  /* 0x000000a000007945 */ /* 0x000fe20003800000 */
[----:B------:R-:W-:Y:S02]  /*2a80*/  LOP3.LUT R120, R120, 0xfffffffb, RZ, 0xc0, !PT ;  /* 0xfffffffb78787812 */ /* 0x000fe400078ec0ff */
[----:B------:R-:W-:Y:S01]  /*2a90*/  FMUL R4, R3, R2 ;  /* 0x0000000203047220 */ /* 0x000fe20000400000 */
[----:B------:R-:W-:-:S03]  /*2aa0*/  ISETP.GT.AND P0, PT, R5, RZ, P3 ;  /* 0x000000ff0500720c */ /* 0x000fc60001f04270 */
[----:B------:R-:W-:-:S05]  /*2ab0*/  FFMA R4, R123, R0, R4 ;  /* 0x000000007b047223 */ /* 0x000fca0000000004 */
[----:B------:R-:W-:Y:S02]  /*2ac0*/  F2FP.F16.F32.PACK_AB R4, RZ, R4 ;  /* 0x00000004ff04723e */ /* 0x000fe400000000ff */
[----:B------:R-:W-:-:S03]  /*2ad0*/  @P3 LOP3.LUT R120, R120, 0x4, RZ, 0xfc, !PT ;  /* 0x0000000478783812 */ /* 0x000fc600078efcff */
[----:B------:R3:W-:Y:S01]  /*2ae0*/  @P1 STG.E.U16 desc[UR12][R8.64+0x2], R4 ;  /* 0x0000020408001986 */ /* 0x0007e2000c10150c */
[----:B------:R-:W-:Y:S05]  /*2af0*/  @!P0 BRA `(.L_x_33) ;  /* 0x0000000000048947 */ /* 0x000fea0003800000 */
[----:B------:R4:W5:Y:S02]  /*2b00*/  LDG.E.LTC128B.U16 R159, desc[UR12][R156.64+0x10] ;  /* 0x0000100c9c9f7981 */ /* 0x000964000c1e1520 */
.L_x_33:
[----:B------:R-:W-:Y:S05]  /*2b10*/  BSYNC B0 ;  /* 0x0000000000007941 */ /* 0x000fea0003800000 */
.L_x_32:
[----:B-----5:R-:W-:Y:S01]  /*2b20*/  HADD2.F32 R3, -RZ, R159.H0_H0 ;  /* 0x2000009fff037230 */ /* 0x020fe20000004100 */
[----:B------:R-:W-:Y:S01]  /*2b30*/  ISETP.GT.AND P2, PT, R7, 0x9, PT ;  /* 0x000000090700780c */ /* 0x000fe20003f44270 */
[----:B------:R-:W-:Y:S01]  /*2b40*/  @P0 IMAD.MOV.U32 R10, RZ, RZ, R154 ;  /* 0x000000ffff0a0224 */ /* 0x000fe200078e009a */
[----:B------:R-:W-:Y:S01]  /*2b50*/  LOP3.LUT R120, R120, 0xfffffff7, RZ, 0xc0, !PT ;  /* 0xfffffff778787812 */ /* 0x000fe200078ec0ff */
[----:B------:R-:W-:Y:S02]  /*2b60*/  @P0 IMAD.MOV.U32 R11, RZ, RZ, R155 ;  /* 0x000000ffff0b0224 */ /* 0x000fe400078e009b */
[----:B------:R-:W-:Y:S01]  /*2b70*/  FMUL R3, R3, R2 ;  /* 0x0000000203037220 */ /* 0x000fe20000400000 */
[----:B------:R-:W-:Y:S01]  /*2b80*/  ISETP.GT.AND P1, PT, R5, RZ, P2 ;  /* 0x000000ff0500720c */ /* 0x000fe20001724270 */
[----:B------:R-:W-:Y:S02]  /*2b90*/  BSSY B0, `(.L_x_34) ;  /* 0x0000007000007945 */ /* 0x000fe40003800000 */
[----:B------:R-:W-:-:S05]  /*2ba0*/  FFMA R3, R124, R0, R3 ;  /* 0x000000007c037223 */ /* 0x000fca0000000003 */
[----:B------:R-:W-:Y:S02]  /*2bb0*/  F2FP.F16.F32.PACK_AB R3, RZ, R3 ;  /* 0x00000003ff03723e */ /* 0x000fe400000000ff */
[----:B------:R-:W-:-:S03]  /*2bc0*/  @P2 LOP3.LUT R120, R120, 0x8, RZ, 0xfc, !PT ;  /* 0x0000000878782812 */ /* 0x000fc600078efcff */
[----:B------:R0:W-:Y:S01]  /*2bd0*/  @P0 STG.E.U16 desc[UR12][R10.64+0x10], R3 ;  /* 0x000010030a000986 */ /* 0x0001e2000c10150c */
[----:B------:R-:W-:Y:S05]  /*2be0*/  @!P1 BRA `(.L_x_35) ;  /* 0x0000000000049947 */ /* 0x000fea0003800000 */
[----:B------:R0:W5:Y:S02]  /*2bf0*/  LDG.E.LTC128B.U16 R159, desc[UR12][R156.64+0x12] ;  /* 0x0000120c9c9f7981 */ /* 0x000164000c1e1520 */
.L_x_35:
[----:B------:R-:W-:Y:S05]  /*2c00*/  BSYNC B0 ;  /* 0x0000000000007941 */ /* 0x000fea0003800000 */
.L_x_34:
[----:B0----5:R-:W-:Y:S01]  /*2c10*/  HADD2.F32 R3, -RZ, R159.H0_H0 ;  /* 0x2000009fff037230 */ /* 0x021fe20000004100 */
[----:B------:R-:W-:Y:S01]  /*2c20*/  ISETP.GT.AND P0, PT, R5, 0x8, P3 ;  /* 0x000000080500780c */ /* 0x000fe20001f04270 */
[----:B------:R-:W-:Y:S01]  /*2c30*/  @P1 IMAD.MOV.U32 R10, RZ, RZ, R154 ;  /* 0x000000ffff0a1224 */ /* 0x000fe200078e009a */
[----:B------:R-:W-:Y:S01]  /*2c40*/  BSSY B0, `(.L_x_36) ;  /* 0x0000008000007945 */ /* 0x000fe20003800000 */
[----:B------:R-:W-:Y:S02]  /*2c50*/  @P1 IMAD.MOV.U32 R11, RZ, RZ, R155 ;  /* 0x000000ffff0b1224 */ /* 0x000fe400078e009b */
[----:B---3--:R-:W-:-:S04]  /*2c60*/  FMUL R4, R3, R2 ;  /* 0x0000000203047220 */ /* 0x008fc80000400000 */
[----:B------:R-:W-:-:S05]  /*2c70*/  FFMA R4, R125, R0, R4 ;  /* 0x000000007d047223 */ /* 0x000fca0000000004 */
[----:B------:R-:W-:-:S05]  /*2c80*/  F2FP.F16.F32.PACK_AB R4, RZ, R4 ;  /* 0x00000004ff04723e */ /* 0x000fca00000000ff */
[----:B------:R0:W-:Y:S01]  /*2c90*/  @P1 STG.E.U16 desc[UR12][R10.64+0x12], R4 ;  /* 0x000012040a001986 */ /* 0x0001e2000c10150c */
[----:B------:R-:W-:Y:S05]  /*2ca0*/  @!P0 BRA `(.L_x_37) ;  /* 0x0000000000048947 */ /* 0x000fea0003800000 */
[----:B------:R3:W5:Y:S02]  /*2cb0*/  LDG.E.LTC128B.U16 R159, desc[UR12][R18.64+0x10] ;  /* 0x0000100c129f7981 */ /* 0x000764000c1e1520 */
.L_x_37:
[----:B------:R-:W-:Y:S05]  /*2cc0*/  BSYNC B0 ;  /* 0x0000000000007941 */ /* 0x000fea0003800000 */
.L_x_36:
[----:B-----5:R-:W-:Y:S01]  /*2cd0*/  HADD2.F32 R3, -RZ, R159.H0_H0 ;  /* 0x2000009fff037230 */ /* 0x020fe20000004100 */
[----:B------:R-:W-:Y:S01]  /*2ce0*/  ISETP.GT.AND P1, PT, R5, 0x8, P2 ;  /* 0x000000080500780c */ /* 0x000fe20001724270 */
[----:B------:R-:W-:Y:S03]  /*2cf0*/  BSSY B0, `(.L_x_38) ;  /* 0x0000007000007945 */ /* 0x000fe60003800000 */
[----:B------:R-:W-:-:S04]  /*2d00*/  FMUL R3, R3, R2 ;  /* 0x0000000203037220 */ /* 0x000fc80000400000 */
[----:B------:R-:W-:-:S05]  /*2d10*/  FFMA R3, R126, R0, R3 ;  /* 0x000000007e037223 */ /* 0x000fca0000000003 */
[----:B------:R-:W-:-:S05]  /*2d20*/  F2FP.F16.F32.PACK_AB R3, RZ, R3 ;  /* 0x00000003ff03723e */ /* 0x000fca00000000ff */
[----:B------:R0:W-:Y:S01]  /*2d30*/  @P0 STG.E.U16 desc[UR12][R8.64+0x10], R3 ;  /* 0x0000100308000986 */ /* 0x0001e2000c10150c */
[----:B------:R-:W-:Y:S05]  /*2d40*/  @!P1 BRA `(.L_x_39) ;  /* 0x0000000000049947 */ /* 0x000fea0003800000 */
[----:B------:R0:W5:Y:S02]  /*2d50*/  LDG.E.LTC128B.U16 R159, desc[UR12][R18.64+0x12] ;  /* 0x0000120c129f7981 */ /* 0x000164000c1e1520 */
.L_x_39:
[----:B------:R-:W-:Y:S05]  /*2d60*/  BSYNC B0 ;  /* 0x0000000000007941 */ /* 0x000fea0003800000 */
.L_x_38:
[----:B0----5:R-:W-:Y:S01]  /*2d70*/  HADD2.F32 R3, -RZ, R159.H0_H0 ;  /* 0x2000009fff037230 */ /* 0x021fe20000004100 */
        /* <DEDUP_REMOVED lines=11> */
.L_x_41:
[----:B------:R-:W-:Y:S05]  /*2e30*/  BSYNC B0 ;  /* 0x0000000000007941 */ /* 0x000fea0003800000 */
.L_x_40:
[----:B-----5:R-:W-:Y:S01]  /*2e40*/  HADD2.F32 R3, -RZ, R159.H0_H0 ;  /* 0x2000009fff037230 */ /* 0x020fe20000004100 */
[----:B------:R-:W-:Y:S01]  /*2e50*/  ISETP.GT.AND P1, PT, R7, 0x11, PT ;  /* 0x000000110700780c */ /* 0x000fe20003f24270 */
[----:B------:R-:W-:Y:S01]  /*2e60*/  @P0 IMAD.MOV.U32 R10, RZ, RZ, R154 ;  /* 0x000000ffff0a0224 */ /* 0x000fe200078e009a */
[----:B------:R-:W-:Y:S01]  /*2e70*/  LOP3.LUT R120, R120, 0xffffffdf, RZ, 0xc0, !PT ;  /* 0xffffffdf78787812 */ /* 0x000fe200078ec0ff */
[----:B------:R-:W-:Y:S02]  /*2e80*/  @P0 IMAD.MOV.U32 R11, RZ, RZ, R155 ;  /* 0x000000ffff0b0224 */ /* 0x000fe400078e009b */
[----:B------:R-:W-:Y:S01]  /*2e90*/  FMUL R3, R3, R2 ;  /* 0x0000000203037220 */ /* 0x000fe20000400000 */
[----:B------:R-:W-:Y:S03]  /*2ea0*/  BSSY B0, `(.L_x_42) ;  /* 0x0000008000007945 */ /* 0x000fe60003800000 */
[----:B------:R-:W-:-:S05]  /*2eb0*/  FFMA R3, R128, R0, R3 ;  /* 0x0000000080037223 */ /* 0x000fca0000000003 */
[----:B------:R-:W-:Y:S02]  /*2ec0*/  F2FP.F16.F32.PACK_AB R3, RZ, R3 ;  /* 0x00000003ff03723e */ /* 0x000fe400000000ff */
[----:B------:R-:W-:-:S03]  /*2ed0*/  @P1 LOP3.LUT R120, R120, 0x20, RZ, 0xfc, !PT ;  /* 0x0000002078781812 */ /* 0x000fc600078efcff */
[----:B------:R0:W-:Y:S01]  /*2ee0*/  @P0 STG.E.U16 desc[UR12][R10.64+0x20], R3 ;  /* 0x000020030a000986 */ /* 0x0001e2000c10150c */
[----:B------:R-:W-:-:S13]  /*2ef0*/  ISETP.GT.AND P0, PT, R5, RZ, P1 ;  /* 0x000000ff0500720c */ /* 0x000fda0000f04270 */
[----:B0-----:R-:W-:Y:S05]  /*2f00*/  @!P0 BRA `(.L_x_43) ;  /* 0x0000000000048947 */ /* 0x001fea0003800000 */
[----:B------:R0:W5:Y:S02]  /*2f10*/  LDG.E.LTC128B.U16 R159, desc[UR12][R156.64+0x22] ;  /* 0x0000220c9c9f7981 */ /* 0x000164000c1e1520 */
.L_x_43:
[----:B------:R-:W-:Y:S05]  /*2f20*/  BSYNC B0 ;  /* 0x0000000000007941 */ /* 0x000fea0003800000 */
.L_x_42:
[----:B-----5:R-:W-:Y:S01]  /*2f30*/  HADD2.F32 R3, -RZ, R159.H0_H0 ;  /* 0x2000009fff037230 */ /* 0x020fe20000004100 */
[----:B------:R-:W-:Y:S01]  /*2f40*/  BSSY B0, `(.L_x_44) ;  /* 0x000000a000007945 */ /* 0x000fe20003800000 */
[----:B------:R-:W-:Y:S02]  /*2f50*/  @P0 IMAD.MOV.U32 R10, RZ, RZ, R154 ;  /* 0x000000ffff0a0224 */ /* 0x000fe400078e009a */
[----:B------:R-:W-:Y:S02]  /*2f60*/  @P0 IMAD.MOV.U32 R11, RZ, RZ, R155 ;  /* 0x000000ffff0b0224 */ /* 0x000fe400078e009b */
[----:B------:R-:W-:-:S04]  /*2f70*/  FMUL R4, R3, R2 ;  /* 0x0000000203047220 */ /* 0x000fc80000400000 */
[----:B------:R-:W-:-:S05]  /*2f80*/  FFMA R4, R129, R0, R4 ;  /* 0x0000000081047223 */ /* 0x000fca0000000004 */
[----:B------:R-:W-:-:S05]  /*2f90*/  F2FP.F16.F32.PACK_AB R4, RZ, R4 ;  /* 0x00000004ff04723e */ /* 0x000fca00000000ff */
[----:B------:R0:W-:Y:S01]  /*2fa0*/  @P0 STG.E.U16 desc[UR12][R10.64+0x22], R4 ;  /* 0x000022040a000986 */ /* 0x0001e2000c10150c */
[----:B------:R-:W-:-:S13]  /*2fb0*/  ISETP.GT.AND P0, PT, R5, 0x8, P2 ;  /* 0x000000080500780c */ /* 0x000fda0001704270 */
[----:B0-----:R-:W-:Y:S05]  /*2fc0*/  @!P0 BRA `(.L_x_45) ;  /* 0x0000000000048947 */ /* 0x001fea0003800000 */
[----:B------:R0:W5:Y:S02]  /*2fd0*/  LDG.E.LTC128B.U16 R159, desc[UR12][R18.64+0x20] ;  /* 0x0000200c129f7981 */ /* 0x000164000c1e1520 */
.L_x_45:
[----:B------:R-:W-:Y:S05]  /*2fe0*/  BSYNC B0 ;  /* 0x0000000000007941 */ /* 0x000fea0003800000 */
.L_x_44:
[----:B-----5:R-:W-:Y:S01]  /*2ff0*/  HADD2.F32 R3, -RZ, R159.H0_H0 ;  /* 0x2000009fff037230 */ /* 0x020fe20000004100 */
[----:B------:R-:W-:Y:S04]  /*3000*/  BSSY B0, `(.L_x_46) ;  /* 0x0000008000007945 */ /* 0x000fe80003800000 */
[----:B------:R-:W-:-:S04]  /*3010*/  FMUL R3, R3, R2 ;  /* 0x0000000203037220 */ /* 0x000fc80000400000 */
[----:B------:R-:W-:-:S05]  /*3020*/  FFMA R3, R130, R0, R3 ;  /* 0x0000000082037223 */ /* 0x000fca0000000003 */
[----:B------:R-:W-:-:S05]  /*3030*/  F2FP.F16.F32.PACK_AB R3, RZ, R3 ;  /* 0x00000003ff03723e */ /* 0x000fca00000000ff */
[----:B------:R0:W-:Y:S01]  /*3040*/  @P0 STG.E.U16 desc[UR12][R8.64+0x20], R3 ;  /* 0x0000200308000986 */ /* 0x0001e2000c10150c */
[----:B------:R-:W-:-:S13]  /*3050*/  ISETP.GT.AND P0, PT, R5, 0x8, P1 ;  /* 0x000000080500780c */ /* 0x000fda0000f04270 */
[----:B0-----:R-:W-:Y:S05]  /*3060*/  @!P0 BRA `(.L_x_47) ;  /* 0x0000000000048947 */ /* 0x001fea0003800000 */
[----:B------:R0:W5:Y:S02]  /*3070*/  LDG.E.LTC128B.U16 R159, desc[UR12][R18.64+0x22] ;  /* 0x0000220c129f7981 */ /* 0x000164000c1e1520 */
.L_x_47:
[----:B------:R-:W-:Y:S05]  /*3080*/  BSYNC B0 ;  /* 0x0000000000007941 */ /* 0x000fea0003800000 */
.L_x_46:
[----:B-----5:R-:W-:Y:S01]  /*3090*/  HADD2.F32 R3, -RZ, R159.H0_H0 ;  /* 0x2000009fff037230 */ /* 0x020fe20000004100 */
[C---:B------:R-:W-:Y:S01]  /*30a0*/  SHF.L.U64.HI R15, R14.reuse, 0x7, R15 ;  /* 0x000000070e0f7819 */ /* 0x040fe2000001020f */
[----:B------:R-:W-:Y:S01]  /*30b0*/  IMAD.SHL.U32 R13, R14, 0x80, RZ ;  /* 0x000000800e0d7824 */ /* 0x000fe200078e00ff */
[----:B------:R-:W-:Y:S01]  /*30c0*/  ISETP.GT.AND P2, PT, R7, 0x18, PT ;  /* 0x000000180700780c */ /* 0x000fe20003f44270 */
[----:B------:R-:W-:Y:S01]  /*30d0*/  BSSY B0, `(.L_x_48) ;  /* 0x000000f000007945 */ /* 0x000fe20003800000 */
[----:B------:R-:W-:Y:S01]  /*30e0*/  FMUL R4, R3, R2 ;  /* 0x0000000203047220 */ /* 0x000fe20000400000 */
[----:B------:R-:W-:Y:S02]  /*30f0*/  LOP3.LUT R120, R120, 0xffffffbf, RZ, 0xc0, !PT ;  /* 0xffffffbf78787812 */ /* 0x000fe400078ec0ff */
[----:B------:R-:W-:Y:S01]  /*3100*/  LOP3.LUT R3, R13, 0x2, RZ, 0xfc, !PT ;  /* 0x000000020d037812 */ /* 0x000fe200078efcff */
[----:B------:R-:W-:-:S05]  /*3110*/  FFMA R4, R131, R0, R4 ;  /* 0x0000000083047223 */ /* 0x000fca0000000004 */
[----:B------:R-:W-:Y:S02]  /*3120*/  F2FP.F16.F32.PACK_AB R4, RZ, R4 ;  /* 0x00000004ff04723e */ /* 0x000fe400000000ff */
[----:B------:R-:W-:-:S03]  /*3130*/  @P2 LOP3.LUT R120, R120, 0x40, RZ, 0xfc, !PT ;  /* 0x0000004078782812 */ /* 0x000fc600078efcff */
[----:B------:R0:W-:Y:S01]  /*3140*/  @P0 STG.E.U16 desc[UR12][R8.64+0x22], R4 ;  /* 0x0000220408000986 */ /* 0x0001e2000c10150c */
[----:B------:R-:W-:-:S05]  /*3150*/  IADD3 R124, P0, R3, R154, RZ ;  /* 0x0000009a037c7210 */ /* 0x000fca0007f1e0ff */
[----:B------:R-:W-:Y:S01]  /*3160*/  IMAD.X R125, R15, 0x1, R155, P0 ;  /* 0x000000010f7d7824 */ /* 0x000fe200000e069b */
[----:B------:R-:W-:-:S05]  /*3170*/  IADD3 R10, P0, R13, R154, RZ ;  /* 0x0000009a0d0a7210 */ /* 0x000fca0007f1e0ff */
[----:B------:R-:W-:Y:S01]  /*3180*/  IMAD.X R11, R15, 0x1, R155, P0 ;  /* 0x000000010f0b7824 */ /* 0x000fe200000e069b */
[----:B------:R-:W-:-:S13]  /*3190*/  ISETP.GT.AND P0, PT, R5, RZ, P2 ;  /* 0x000000ff0500720c */ /* 0x000fda0001704270 */
[----:B0-----:R-:W-:Y:S05]  /*31a0*/  @!P0 BRA `(.L_x_49) ;  /* 0x0000000000048947 */ /* 0x001fea0003800000 */
[----:B------:R0:W5:Y:S02]  /*31b0*/  LDG.E.LTC128B.U16 R159, desc[UR12][R156.64+0x30] ;  /* 0x0000300c9c9f7981 */ /* 0x000164000c1e1520 */
.L_x_49:
[----:B------:R-:W-:Y:S05]  /*31c0*/  BSYNC B0 ;  /* 0x0000000000007941 */ /* 0x000fea0003800000 */
.L_x_48:
[----:B-----5:R-:W-:Y:S01]  /*31d0*/  HADD2.F32 R23, -RZ, R159.H0_H0 ;  /* 0x2000009fff177230 */ /* 0x020fe20000004100 */
[----:B------:R-:W-:Y:S01]  /*31e0*/  ISETP.GT.AND P1, PT, R7, 0x19, PT ;  /* 0x000000190700780c */ /* 0x000fe20003f24270 */
[----:B------:R-:W-:Y:S01]  /*31f0*/  @P0 IMAD.MOV.U32 R22, RZ, RZ, R154 ;  /* 0x000000ffff160224 */ /* 0x000fe200078e009a */
[----:B------:R-:W-:Y:S01]  /*3200*/  LOP3.LUT R120, R120, 0xffffff7f, RZ, 0xc0, !PT ;  /* 0xffffff7f78787812 */ /* 0x000fe200078ec0ff */
[----:B------:R-:W-:Y:S01]  /*3210*/  BSSY B0, `(.L_x_50) ;  /* 0x000000b000007945 */ /* 0x000fe20003800000 */
[----:B------:R-:W-:-:S04]  /*3220*/  FMUL R23, R23, R2 ;  /* 0x0000000217177220 */ /* 0x000fc80000400000 */
[----:B------:R-:W-:-:S05]  /*3230*/  FFMA R23, R132, R0, R23 ;  /* 0x0000000084177223 */ /* 0x000fca0000000017 */
[----:B------:R-:W-:Y:S02]  /*3240*/  F2FP.F16.F32.PACK_AB R23, RZ, R23 ;  /* 0x00000017ff17723e */ /* 0x000fe400000000ff */
[----:B------:R-:W-:Y:S02]  /*3250*/  @P1 LOP3.LUT R120, R120, 0x80, RZ, 0xfc, !PT ;  /* 0x0000008078781812 */ /* 0x000fe400078efcff */
[----:B------:R-:W-:Y:S01]  /*3260*/  PRMT R4, R23, 0x7610, R4 ;  /* 0x0000761017047816 */ /* 0x000fe20000000004 */
[----:B------:R-:W-:-:S05]  /*3270*/  @P0 IMAD.MOV.U32 R23, RZ, RZ, R155 ;  /* 0x000000ffff170224 */ /* 0x000fca00078e009b */
[----:B------:R0:W-:Y:S01]  /*3280*/  @P0 STG.E.U16 desc[UR12][R22.64+0x30], R4 ;  /* 0x0000300416000986 */ /* 0x0001e2000c10150c */
[----:B------:R-:W-:-:S13]  /*3290*/  ISETP.GT.AND P0, PT, R5, RZ, P1 ;  /* 0x000000ff0500720c */ /* 0x000fda0000f04270 */
[----:B0-----:R-:W-:Y:S05]  /*32a0*/  @!P0 BRA `(.L_x_51) ;  /* 0x0000000000048947 */ /* 0x001fea0003800000 */
[----:B------:R0:W5:Y:S02]  /*32b0*/  LDG.E.LTC128B.U16 R159, desc[UR12][R156.64+0x32] ;  /* 0x0000320c9c9f7981 */ /* 0x000164000c1e1520 */
.L_x_51:
[----:B------:R-:W-:Y:S05]  /*32c0*/  BSYNC B0 ;  /* 0x0000000000007941 */ /* 0x000fea0003800000 */
.L_x_50:
[----:B-----5:R-:W-:Y:S01]  /*32d0*/  HADD2.F32 R23, -RZ, R159.H0_H0 ;  /* 0x2000009fff177230 */ /* 0x020fe20000004100 */
[----:B------:R-:W-:Y:S01]  /*32e0*/  BSSY B0, `(.L_x_52) ;  /* 0x000000a000007945 */ /* 0x000fe20003800000 */
[----:B------:R-:W-:-:S03]  /*32f0*/  @P0 IMAD.MOV.U32 R22, RZ, RZ, R154 ;  /* 0x000000ffff160224 */ /* 0x000fc600078e009a */
[----:B------:R-:W-:Y:S01]  /*3300*/  FMUL R4, R23, R2 ;  /* 0x0000000217047220 */ /* 0x000fe20000400000 */
[----:B------:R-:W-:-:S03]  /*3310*/  @P0 IMAD.MOV.U32 R23, RZ, RZ, R155 ;  /* 0x000000ffff170224 */ /* 0x000fc600078e009b */
[----:B------:R-:W-:-:S05]  /*3320*/  FFMA R4, R133, R0, R4 ;  /* 0x0000000085047223 */ /* 0x000fca0000000004 */
[----:B------:R-:W-:-:S05]  /*3330*/  F2FP.F16.F32.PACK_AB R4, RZ, R4 ;  /* 0x00000004ff04723e */ /* 0x000fca00000000ff */
[----:B------:R0:W-:Y:S01]  /*3340*/  @P0 STG.E.U16 desc[UR12][R22.64+0x32], R4 ;  /* 0x0000320416000986 */ /* 0x0001e2000c10150c */
[----:B------:R-:W-:-:S13]  /*3350*/  ISETP.GT.AND P0, PT, R5, 0x8, P2 ;  /* 0x000000080500780c */ /* 0x000fda0001704270 */
[----:B0-----:R-:W-:Y:S05]  /*3360*/  @!P0 BRA `(.L_x_53) ;  /* 0x0000000000048947 */ /* 0x001fea0003800000 */
[----:B------:R0:W5:Y:S02]  /*3370*/  LDG.E.LTC128B.U16 R159, desc[UR12][R18.64+0x30] ;  /* 0x0000300c129f7981 */ /* 0x000164000c1e1520 */
.L_x_53:
[----:B------:R-:W-:Y:S05]  /*3380*/  BSYNC B0 ;  /* 0x0000000000007941 */ /* 0x000fea0003800000 */
.L_x_52:
        /* <DEDUP_REMOVED lines=9> */
.L_x_55:
[----:B------:R-:W-:Y:S05]  /*3420*/  BSYNC B0 ;  /* 0x0000000000007941 */ /* 0x000fea0003800000 */
.L_x_54:
[----:B-----5:R-:W-:Y:S01]  /*3430*/  HADD2.F32 R23, -RZ, R159.H0_H0 ;  /* 0x2000009fff177230 */ /* 0x020fe20000004100 */
[----:B------:R-:W-:Y:S01]  /*3440*/  ISETP.GT.AND P2, PT, R7, 0x20, PT ;  /* 0x000000200700780c */ /* 0x000fe20003f44270 */
[----:B------:R-:W-:Y:S01]  /*3450*/  BSSY B0, `(.L_x_56) ;  /* 0x000000a000007945 */ /* 0x000fe20003800000 */
[----:B------:R-:W-:Y:S02]  /*3460*/  LOP3.LUT R120, R120, 0xfffffeff, RZ, 0xc0, !PT ;  /* 0xfffffeff78787812 */ /* 0x000fe400078ec0ff */
[----:B------:R-:W-:-:S04]  /*3470*/  FMUL R4, R23, R2 ;  /* 0x0000000217047220 */ /* 0x000fc80000400000 */
[----:B------:R-:W-:-:S05]  /*3480*/  FFMA R4, R135, R0, R4 ;  /* 0x0000000087047223 */ /* 0x000fca0000000004 */
[----:B------:R-:W-:Y:S02]  /*3490*/  F2FP.F16.F32.PACK_AB R4, RZ, R4 ;  /* 0x00000004ff04723e */ /* 0x000fe400000000ff */
[----:B------:R-:W-:-:S03]  /*34a0*/  @P2 LOP3.LUT R120, R120, 0x100, RZ, 0xfc, !PT ;  /* 0x0000010078782812 */ /* 0x000fc600078efcff */
[----:B------:R0:W-:Y:S01]  /*34b0*/  @P0 STG.E.U16 desc[UR12][R8.64+0x32], R4 ;  /* 0x0000320408000986 */ /* 0x0001e2000c10150c */
[----:B------:R-:W-:-:S13]  /*34c0*/  ISETP.GT.AND P0, PT, R5, RZ, P2 ;  /* 0x000000ff0500720c */ /* 0x000fda0001704270 */
[----:B0-----:R-:W-:Y:S05]  /*34d0*/  @!P0 BRA `(.L_x_57) ;  /* 0x0000000000048947 */ /* 0x001fea0003800000 */
[----:B------:R0:W5:Y:S02]  /*34e0*/  LDG.E.LTC128B.U16 R159, desc[UR12][R156.64+0x40] ;  /* 0x0000400c9c9f7981 */ /* 0x000164000c1e1520 */
.L_x_57:
[----:B------:R-:W-:Y:S05]  /*34f0*/  BSYNC B0 ;  /* 0x0000000000007941 */ /* 0x000fea0003800000 */
.L_x_56:
        /* <DEDUP_REMOVED lines=15> */
.L_x_59:
[----:B------:R-:W-:Y:S05]  /*35f0*/  BSYNC B0 ;  /* 0x0000000000007941 */ /* 0x000fea0003800000 */
.L_x_58:
        /* <DEDUP_REMOVED lines=11> */
.L_x_61:
[----:B------:R-:W-:Y:S05]  /*36b0*/  BSYNC B0 ;  /* 0x0000000000007941 */ /* 0x000fea0003800000 */
.L_x_60:
        /* <DEDUP_REMOVED lines=9> */
.L_x_63:
[----:B------:R-:W-:Y:S05]  /*3750*/  BSYNC B0 ;  /* 0x0000000000007941 */ /* 0x000fea0003800000 */
.L_x_62:
        /* <DEDUP_REMOVED lines=12> */
.L_x_65:
[----:B------:R-:W-:Y:S05]  /*3820*/  BSYNC B0 ;  /* 0x0000000000007941 */ /* 0x000fea0003800000 */
.L_x_64:
        /* <DEDUP_REMOVED lines=15> */
.L_x_67:
[----:B------:R-:W-:Y:S05]  /*3920*/  BSYNC B0 ;  /* 0x0000000000007941 */ /* 0x000fea0003800000 */
.L_x_66:
        /* <DEDUP_REMOVED lines=11> */
.L_x_69:
[----:B------:R-:W-:Y:S05]  /*39e0*/  BSYNC B0 ;  /* 0x0000000000007941 */ /* 0x000fea0003800000 */
.L_x_68:
        /* <DEDUP_REMOVED lines=9> */
.L_x_71:
[----:B------:R-:W-:Y:S05]  /*3a80*/  BSYNC B0 ;  /* 0x0000000000007941 */ /* 0x000fea0003800000 */
.L_x_70:
[----:B-----5:R-:W-:Y:S01]  /*3a90*/  HADD2.F32 R23, -RZ, R159.H0_H0 ;  /* 0x2000009fff177230 */ /* 0x020fe20000004100 */
[----:B------:R-:W-:Y:S01]  /*3aa0*/  ISETP.GT.AND P3, PT, R7, 0x30, PT ;  /* 0x000000300700780c */ /* 0x000fe20003f64270 */
[----:B------:R-:W-:Y:S03]  /*3ab0*/  BSSY B0, `(.L_x_72) ;  /* 0x0000008000007945 */ /* 0x000fe60003800000 */
[----:B------:R-:W-:-:S04]  /*3ac0*/  FMUL R4, R23, R2 ;  /* 0x0000000217047220 */ /* 0x000fc80000400000 */
[----:B------:R-:W-:-:S05]  /*3ad0*/  FFMA R4, R143, R0, R4 ;  /* 0x000000008f047223 */ /* 0x000fca0000000004 */
[----:B------:R-:W-:-:S05]  /*3ae0*/  F2FP.F16.F32.PACK_AB R4, RZ, R4 ;  /* 0x00000004ff04723e */ /* 0x000fca00000000ff */
[----:B------:R0:W-:Y:S01]  /*3af0*/  @P0 STG.E.U16 desc[UR12][R8.64+0x52], R4 ;  /* 0x0000520408000986 */ /* 0x0001e2000c10150c */
[----:B------:R-:W-:-:S13]  /*3b00*/  ISETP.GT.AND P0, PT, R5, RZ, P3 ;  /* 0x000000ff0500720c */ /* 0x000fda0001f04270 */
[----:B0-----:R-:W-:Y:S05]  /*3b10*/  @!P0 BRA `(.L_x_73) ;  /* 0x0000000000048947 */ /* 0x001fea0003800000 */
[----:B------:R0:W5:Y:S02]  /*3b20*/  LDG.E.LTC128B.U16 R159, desc[UR12][R156.64+0x60] ;  /* 0x0000600c9c9f7981 */ /* 0x000164000c1e1520 */
.L_x_73:
[----:B------:R-:W-:Y:S05]  /*3b30*/  BSYNC B0 ;  /* 0x0000000000007941 */ /* 0x000fea0003800000 */
.L_x_72:
[----:B-----5:R-:W-:Y:S01]  /*3b40*/  HADD2.F32 R23, -RZ, R159.H0_H0 ;  /* 0x2000009fff177230 */ /* 0x020fe20000004100 */
[----:B------:R-:W-:Y:S01]  /*3b50*/  ISETP.GT.AND P2, PT, R7, 0x31, PT ;  /* 0x000000310700780c */ /* 0x000fe20003f44270 */
[----:B------:R-:W-:Y:S01]  /*3b60*/  @P0 IMAD.MOV.U32 R22, RZ, RZ, R154 ;  /* 0x000000ffff160224 */ /* 0x000fe200078e009a */
[----:B------:R-:W-:Y:S02]  /*3b70*/  BSSY B0, `(.L_x_74) ;  /* 0x000000a000007945 */ /* 0x000fe40003800000 */
[----:B------:R-:W-:-:S04]  /*3b80*/  FMUL R23, R23, R2 ;  /* 0x0000000217177220 */ /* 0x000fc80000400000 */
[----:B------:R-:W-:-:S05]  /*3b90*/  FFMA R23, R144, R0, R23 ;  /* 0x0000000090177223 */ /* 0x000fca0000000017 */
[----:B------:R-:W-:-:S04]  /*3ba0*/  F2FP.F16.F32.PACK_AB R23, RZ, R23 ;  /* 0x00000017ff17723e */ /* 0x000fc800000000ff */
[----:B------:R-:W-:Y:S01]  /*3bb0*/  PRMT R4, R23, 0x7610, R4 ;  /* 0x0000761017047816 */ /* 0x000fe20000000004 */
[----:B------:R-:W-:-:S05]  /*3bc0*/  @P0 IMAD.MOV.U32 R23, RZ, RZ, R155 ;  /* 0x000000ffff170224 */ /* 0x000fca00078e009b */
[----:B------:R0:W-:Y:S01]  /*3bd0*/  @P0 STG.E.U16 desc[UR12][R22.64+0x60], R4 ;  /* 0x0000600416000986 */ /* 0x0001e2000c10150c */
[----:B------:R-:W-:-:S13]  /*3be0*/  ISETP.GT.AND P0, PT, R5, RZ, P2 ;  /* 0x000000ff0500720c */ /* 0x000fda0001704270 */
[----:B0-----:R-:W-:Y:S05]  /*3bf0*/  @!P0 BRA `(.L_x_75) ;  /* 0x0000000000048947 */ /* 0x001fea0003800000 */
[----:B------:R0:W5:Y:S02]  /*3c00*/  LDG.E.LTC128B.U16 R159, desc[UR12][R156.64+0x62] ;  /* 0x0000620c9c9f7981 */ /* 0x000164000c1e1520 */
.L_x_75:
[----:B------:R-:W-:Y:S05]  /*3c10*/  BSYNC B0 ;  /* 0x0000000000007941 */ /* 0x000fea0003800000 */
.L_x_74:
        /* <DEDUP_REMOVED lines=11> */
.L_x_77:
[----:B------:R-:W-:Y:S05]  /*3cd0*/  BSYNC B0 ;  /* 0x0000000000007941 */ /* 0x000fea0003800000 */
.L_x_76:
        /* <DEDUP_REMOVED lines=9> */
.L_x_79:
[----:B------:R-:W-:Y:S05]  /*3d70*/  BSYNC B0 ;  /* 0x0000000000007941 */ /* 0x000fea0003800000 */
.L_x_78:
        /* <DEDUP_REMOVED lines=10> */
.L_x_81:
[----:B------:R-:W-:Y:S05]  /*3e20*/  BSYNC B0 ;  /* 0x0000000000007941 */ /* 0x000fea0003800000 */
.L_x_80:
[----:B-----5:R-:W-:Y:S01]  /*3e30*/  HADD2.F32 R23, -RZ, R159.H0_H0 ;  /* 0x2000009fff177230 */ /* 0x020fe20000004100 */
[----:B------:R-:W-:Y:S01]  /*3e40*/  BSSY B0, `(.L_x_82) ;  /* 0x000000c000007945 */ /* 0x000fe20003800000 */
[----:B------:R-:W-:-:S03]  /*3e50*/  @P0 IMAD.MOV.U32 R22, RZ, RZ, R154 ;  /* 0x000000ffff160224 */ /* 0x000fc600078e009a */
[----:B------:R-:W-:-:S04]  /*3e60*/  FMUL R23, R23, R2 ;  /* 0x0000000217177220 */ /* 0x000fc80000400000 */
[----:B------:R-:W-:-:S05]  /*3e70*/  FFMA R23, R148, R0, R23 ;  /* 0x0000000094177223 */ /* 0x000fca0000000017 */
[----:B------:R-:W-:-:S04]  /*3e80*/  F2FP.F16.F32.PACK_AB R23, RZ, R23 ;  /* 0x00000017ff17723e */ /* 0x000fc800000000ff */
[----:B------:R-:W-:Y:S01]  /*3e90*/  PRMT R4, R23, 0x7610, R4 ;  /* 0x0000761017047816 */ /* 0x000fe20000000004 */
[----:B------:R-:W-:-:S05]  /*3ea0*/  @P0 IMAD.MOV.U32 R23, RZ, RZ, R155 ;  /* 0x000000ffff170224 */ /* 0x000fca00078e009b */
[----:B------:R0:W-:Y:S01]  /*3eb0*/  @P0 STG.E.U16 desc[UR12][R22.64+0x70], R4 ;  /* 0x0000700416000986 */ /* 0x0001e2000c10150c */
[----:B------:R-:W-:-:S04]  /*3ec0*/  ISETP.GT.AND P0, PT, R7, 0x39, PT ;  /* 0x000000390700780c */ /* 0x000fc80003f04270 */
[----:B------:R-:W-:-:S13]  /*3ed0*/  ISETP.GT.AND P5, PT, R5, RZ, P0 ;  /* 0x000000ff0500720c */ /* 0x000fda00007a4270 */
[----:B0-----:R-:W-:Y:S05]  /*3ee0*/  @!P5 BRA `(.L_x_83) ;  /* 0x000000000004d947 */ /* 0x001fea0003800000 */
[----:B------:R0:W5:Y:S02]  /*3ef0*/  LDG.E.LTC128B.U16 R159, desc[UR12][R156.64+0x72] ;  /* 0x0000720c9c9f7981 */ /* 0x000164000c1e1520 */
.L_x_83:
[----:B------:R-:W-:Y:S05]  /*3f00*/  BSYNC B0 ;  /* 0x0000000000007941 */ /* 0x000fea0003800000 */
.L_x_82:
        /* <DEDUP_REMOVED lines=11> */
.L_x_85:
[----:B------:R-:W-:Y:S05]  /*3fc0*/  BSYNC B0 ;  /* 0x0000000000007941 */ /* 0x000fea0003800000 */
.L_x_84:
        /* <DEDUP_REMOVED lines=9> */
[----:B------:R-:W-:-:S13]  /*4060*/  ISETP.GT.AND P5, PT, R5, 0x8, P0 ;  /* 0x000000080500780c */ /* 0x000fda00007a4270 */
[----:B0-----:R-:W-:Y:S05]  /*4070*/  @!P5 BRA `(.L_x_87) ;  /* 0x000000000004d947 */ /* 0x001fea0003800000 */
[----:B------:R0:W5:Y:S02]  /*4080*/  LDG.E.LTC128B.U16 R159, desc[UR12][R18.64+0x72] ;  /* 0x0000720c129f7981 */ /* 0x000164000c1e1520 */
.L_x_87:
[----:B------:R-:W-:Y:S05]  /*4090*/  BSYNC B0 ;  /* 0x0000000000007941 */ /* 0x000fea0003800000 */
.L_x_86:
[----:B-----5:R-:W-:Y:S01]  /*40a0*/  HADD2.F32 R7, -RZ, R159.H0_H0 ;  /* 0x2000009fff077230 */ /* 0x020fe20000004100 */
[----:B------:R-:W-:Y:S01]  /*40b0*/  LOP3.LUT R123, R13, 0x10, RZ, 0xfc, !PT ;  /* 0x000000100d7b7812 */ /* 0x000fe200078efcff */
[----:B------:R-:W-:Y:S02]  /*40c0*/  USHF.L.U32 UR22, UR4, 0x7, URZ ;  /* 0x0000000704167899 */ /* 0x000fe4000800063f */
[----:B------:R-:W-:Y:S01]  /*40d0*/  USHF.L.U64.HI UR4, UR4, 0x7, UR5 ;  /* 0x0000000704047899 */ /* 0x000fe20008010205 */
[----:B------:R-:W-:-:S04]  /*40e0*/  FMUL R4, R7, R2 ;  /* 0x0000000207047220 */ /* 0x000fc80000400000 */
[----:B------:R-:W-:-:S05]  /*40f0*/  FFMA R4, R151, R0, R4 ;  /* 0x0000000097047223 */ /* 0x000fca0000000004 */
[----:B------:R-:W-:-:S05]  /*4100*/  F2FP.F16.F32.PACK_AB R4, RZ, R4 ;  /* 0x00000004ff04723e */ /* 0x000fca00000000ff */
[----:B------:R1:W-:Y:S01]  /*4110*/  @P5 STG.E.U16 desc[UR12][R8.64+0x72], R4 ;  /* 0x0000720408005986 */ /* 0x0003e2000c10150c */
[----:B------:R-:W-:-:S05]  /*4120*/  IADD3 R126, P5, R123, R154, RZ ;  /* 0x0000009a7b7e7210 */ /* 0x000fca0007fbe0ff */
[----:B------:R-:W-:Y:S01]  /*4130*/  IMAD.X R127, R15, 0x1, R155, P5 ;  /* 0x000000010f7f7824 */ /* 0x000fe200028e069b */
[----:B------:R-:W-:-:S04]  /*4140*/  IADD3 R6, P5, R20, UR22, RZ ;  /* 0x0000001614067c10 */ /* 0x000fc8000ffbe0ff */
[----:B------:R-:W-:Y:S02]  /*4150*/  IADD3.X R7, R21, UR4, RZ, P5, !PT ;  /* 0x0000000415077c10 */ /* 0x000fe4000affe4ff */
[----:B------:R-:W-:-:S13]  /*4160*/  ISETP.GT.AND P5, PT, R5, 0x40, P4 ;  /* 0x000000400500780c */ /* 0x000fda00027a4270 */
[----:B------:R-:W0:Y:S01]  /*4170*/  @P5 LDG.E.LTC128B.U16 R159, desc[UR12][R6.64] ;  /* 0x0000000c069f5981 */ /* 0x000e22000c1e1520 */
[----:B------:R-:W-:Y:S01]  /*4180*/  LOP3.LUT R121, R13, 0x12, RZ, 0xfc, !PT ;  /* 0x000000120d797812 */ /* 0x000fe200078efcff */
[----:B------:R-:W-:Y:S01]  /*4190*/  ULOP3.LUT UR21, UR22, 0x2, URZ, 0xfc, !UPT ;  /* 0x0000000216157892 */ /* 0x000fe2000f8efc3f */
[----:B0-23--:R-:W-:-:S05]  /*41a0*/  HADD2.F32 R19, -RZ, R159.H0_H0 ;  /* 0x2000009fff137230 */ /* 0x00dfca0000004100 */
[----:B------:R-:W-:-:S04]  /*41b0*/  FMUL R19, R19, R2 ;  /* 0x0000000213137220 */ /* 0x000fc80000400000 */
[----:B------:R-:W-:-:S05]  /*41c0*/  FFMA R19, R88, R0, R19 ;  /* 0x0000000058137223 */ /* 0x000fca0000000013 */
[----:B------:R-:W-:-:S04]  /*41d0*/  F2FP.F16.F32.PACK_AB R19, RZ, R19 ;  /* 0x00000013ff13723e */ /* 0x000fc800000000ff */
[----:B------:R-:W-:-:S05]  /*41e0*/  PRMT R12, R19, 0x7610, R12 ;  /* 0x00007610130c7816 */ /* 0x000fca000000000c */
[----:B------:R0:W-:Y:S01]  /*41f0*/  @P5 STG.E.U16 desc[UR12][R10.64], R12 ;  /* 0x0000000c0a005986 */ /* 0x0001e2000c10150c */
[----:B------:R-:W-:-:S05]  /*4200*/  IADD3 R128, P5, R121, R154, RZ ;  /* 0x0000009a79807210 */ /* 0x000fca0007fbe0ff */
[----:B------:R-:W-:Y:S01]  /*4210*/  IMAD.X R129, R15, 0x1, R155, P5 ;  /* 0x000000010f817824 */ /* 0x000fe200028e069b */
[----:B------:R-:W-:-:S04]  /*4220*/  IADD3 R130, P5, R20, UR21, RZ ;  /* 0x0000001514827c10 */ /* 0x000fc8000ffbe0ff */
[----:B------:R-:W-:Y:S02]  /*4230*/  IADD3.X R131, R21, UR4, RZ, P5, !PT ;  /* 0x0000000415837c10 */ /* 0x000fe4000affe4ff */
[----:B------:R-:W-:-:S13]  /*4240*/  ISETP.GT.AND P5, PT, R5, 0x40, P6 ;  /* 0x000000400500780c */ /* 0x000fda00037a4270 */
[----:B------:R-:W2:Y:S01]  /*4250*/  @P5 LDG.E.LTC128B.U16 R159, desc[UR12][R130.64] ;  /* 0x0000000c829f5981 */ /* 0x000ea2000c1e1520 */
[----:B------:R-:W-:Y:S01]  /*4260*/  BSSY B0, `(.L_x_88) ;  /* 0x000000d000007945 */ /* 0x000fe20003800000 */
[----:B--2---:R-:W-:-:S05]  /*4270*/  HADD2.F32 R19, -RZ, R159.H0_H0 ;  /* 0x2000009fff137230 */ /* 0x004fca0000004100 */
[----:B-1----:R-:W-:-:S04]  /*4280*/  FMUL R4, R19, R2 ;  /* 0x0000000213047220 */ /* 0x002fc80000400000 */
        /* <DEDUP_REMOVED lines=8> */
[----:B0-----:R-:W-:Y:S05]  /*4310*/  @!P5 BRA `(.L_x_89) ;  /* 0x000000000004d947 */ /* 0x001fea0003800000 */
[----:B------:R0:W5:Y:S02]  /*4320*/  LDG.E.LTC128B.U16 R159, desc[UR12][R18.64] ;  /* 0x0000000c129f7981 */ /* 0x000164000c1e1520 */
.L_x_89:
[----:B------:R-:W-:Y:S05]  /*4330*/  BSYNC B0 ;  /* 0x0000000000007941 */ /* 0x000fea0003800000 */
.L_x_88:
[----:B-----5:R-:W-:Y:S01]  /*4340*/  HADD2.F32 R89, -RZ, R159.H0_H0 ;  /* 0x2000009fff597230 */ /* 0x020fe20000004100 */
[----:B------:R-:W-:Y:S01]  /*4350*/  BSSY B0, `(.L_x_90) ;  /* 0x000000d000007945 */ /* 0x000fe20003800000 */
[----:B------:R-:W-:-:S03]  /*4360*/  PRMT R88, R159, 0x7610, R88 ;  /* 0x000076109f587816 */ /* 0x000fc60000000058 */
[----:B------:R-:W-:-:S04]  /*4370*/  FMUL R89, R89, R2 ;  /* 0x0000000259597220 */ /* 0x000fc80000400000 */
[----:B------:R-:W-:-:S05]  /*4380*/  FFMA R89, R90, R0, R89 ;  /* 0x000000005a597223 */ /* 0x000fca0000000059 */
[----:B------:R-:W-:-:S05]  /*4390*/  F2FP.F16.F32.PACK_AB R89, RZ, R89 ;  /* 0x00000059ff59723e */ /* 0x000fca00000000ff */
[----:B------:R1:W-:Y:S01]  /*43a0*/  @P5 STG.E.U16 desc[UR12][R22.64], R89 ;  /* 0x0000005916005986 */ /* 0x0003e2000c10150c */
[----:B------:R-:W-:-:S05]  /*43b0*/  IADD3 R130, P5, R3, R8, RZ ;  /* 0x0000000803827210 */ /* 0x000fca0007fbe0ff */
[----:B------:R-:W-:Y:S01]  /*43c0*/  IMAD.X R131, R15, 0x1, R9, P5 ;  /* 0x000000010f837824 */ /* 0x000fe200028e0609 */
[----:B------:R-:W-:-:S13]  /*43d0*/  ISETP.GT.AND P5, PT, R5, 0x48, P6 ;  /* 0x000000480500780c */ /* 0x000fda00037a4270 */
[----:B-1----:R-:W-:Y:S05]  /*43e0*/  @!P5 BRA `(.L_x_91) ;  /* 0x00000000000cd947 */ /* 0x002fea0003800000 */
[----:B------:R-:W-:-:S04]  /*43f0*/  IADD3 R88, P6, R16, UR21, RZ ;  /* 0x0000001510587c10 */ /* 0x000fc8000ffde0ff */
[----:B------:R-:W-:-:S05]  /*4400*/  IADD3.X R89, R17, UR4, RZ, P6, !PT ;  /* 0x0000000411597c10 */ /* 0x000fca000b7fe4ff */
[----:B------:R1:W5:Y:S04]  /*4410*/  LDG.E.LTC128B.U16 R88, desc[UR12][R88.64] ;  /* 0x0000000c58587981 */ /* 0x000368000c1e1520 */
.L_x_91:
[----:B------:R-:W-:Y:S05]  /*4420*/  BSYNC B0 ;  /* 0x0000000000007941 */ /* 0x000fea0003800000 */
.L_x_90:
[----:B-1---5:R-:W-:Y:S01]  /*4430*/  HADD2.F32 R89, -RZ, R88.H0_H0 ;  /* 0x20000058ff597230 */ /* 0x022fe20000004100 */
[----:B------:R-:W-:Y:S01]  /*4440*/  ULOP3.LUT UR20, UR22, 0x10, URZ, 0xfc, !UPT ;  /* 0x0000001016147892 */ /* 0x000fe2000f8efc3f */
[----:B------:R-:W-:-:S03]  /*4450*/  LOP3.LUT P6, RZ, R120, 0x4, RZ, 0xc0, !PT ;  /* 0x0000000478ff7812 */ /* 0x000fc600078cc0ff */
[----:B------:R-:W-:Y:S01]  /*4460*/  FMUL R4, R89, R2 ;  /* 0x0000000259047220 */ /* 0x000fe20000400000 */
[----:B------:R-:W-:-:S03]  /*4470*/  LOP3.LUT R89, R13, 0x20, RZ, 0xfc, !PT ;  /* 0x000000200d597812 */ /* 0x000fc600078efcff */
        /* <DEDUP_REMOVED lines=8> */
[----:B------:R-:W2:Y:S01]  /*4500*/  @P5 LDG.E.LTC128B.U16 R88, desc[UR12][R132.64] ;  /* 0x0000000c84585981 */ /* 0x000ea2000c1e1520 */
[----:B------:R-:W-:Y:S01]  /*4510*/  ULOP3.LUT UR19, UR22, 0x12, URZ, 0xfc, !UPT ;  /* 0x0000001216137892 */ /* 0x000fe2000f8efc3f */
[----:B--2---:R-:W-:-:S05]  /*4520*/  HADD2.F32 R91, -RZ, R88.H0_H0 ;  /* 0x20000058ff5b7230 */ /* 0x004fca0000004100 */
[----:B------:R-:W-:-:S04]  /*4530*/  FMUL R91, R91, R2 ;  /* 0x000000025b5b7220 */ /* 0x000fc80000400000 */
[----:B------:R-:W-:-:S05]  /*4540*/  FFMA R91, R92, R0, R91 ;  /* 0x000000005c5b7223 */ /* 0x000fca000000005b */
[----:B------:R-:W-:-:S04]  /*4550*/  F2FP.F16.F32.PACK_AB R91, RZ, R91 ;  /* 0x0000005bff5b723e */ /* 0x000fc800000000ff */
[----:B------:R-:W-:Y:S02]  /*4560*/  PRMT R12, R91, 0x7610, R12 ;  /* 0x000076105b0c7816 */ /* 0x000fe4000000000c */
[----:B------:R-:W-:-:S03]  /*4570*/  LOP3.LUT R91, R13, 0x22, RZ, 0xfc, !PT ;  /* 0x000000220d5b7812 */ /* 0x000fc600078efcff */
[----:B------:R2:W-:Y:S01]  /*4580*/  @P5 STG.E.U16 desc[UR12][R126.64], R12 ;  /* 0x0000000c7e005986 */ /* 0x0005e2000c10150c */
[----:B-1----:R-:W-:-:S05]  /*4590*/  IADD3 R130, P5, R91, R154, RZ ;  /* 0x0000009a5b827210 */ /* 0x002fca0007fbe0ff */
[----:B------:R-:W-:Y:S01]  /*45a0*/  IMAD.X R131, R15, 0x1, R155, P5 ;  /* 0x000000010f837824 */ /* 0x000fe200028e069b */
[----:B------:R-:W-:-:S04]  /*45b0*/  IADD3 R132, P5, R20, UR19, RZ ;  /* 0x0000001314847c10 */ /* 0x000fc8000ffbe0ff */
[----:B------:R-:W-:Y:S02]  /*45c0*/  IADD3.X R133, R21, UR4, RZ, P5, !PT ;  /* 0x0000000415857c10 */ /* 0x000fe4000affe4ff */
[----:B------:R-:W-:-:S04]  /*45d0*/  LOP3.LUT P5, RZ, R120, 0x8, RZ, 0xc0, !PT ;  /* 0x0000000878ff7812 */ /* 0x000fc800078ac0ff */
[----:B------:R-:W-:-:S13]  /*45e0*/  ISETP.GT.AND P5, PT, R5, 0x40, P5 ;  /* 0x000000400500780c */ /* 0x000fda0002fa4270 */
[----:B------:R-:W3:Y:S01]  /*45f0*/  @P5 LDG.E.LTC128B.U16 R88, desc[UR12][R132.64] ;  /* 0x0000000c84585981 */ /* 0x000ee2000c1e1520 */
[----:B------:R-:W-:Y:S01]  /*4600*/  BSSY B0, `(.L_x_92) ;  /* 0x000000d000007945 */ /* 0x000fe20003800000 */
[----:B---3--:R-:W-:-:S05]  /*4610*/  HADD2.F32 R135, -RZ, R88.H0_H0 ;  /* 0x20000058ff877230 */ /* 0x008fca0000004100 */
[----:B------:R-:W-:-:S04]  /*4620*/  FMUL R4, R135, R2 ;  /* 0x0000000287047220 */ /* 0x000fc80000400000 */
[----:B------:R-:W-:-:S05]  /*4630*/  FFMA R4, R93, R0, R4 ;  /* 0x000000005d047223 */ /* 0x000fca0000000004 */
[----:B------:R-:W-:-:S05]  /*4640*/  F2FP.F16.F32.PACK_AB R4, RZ, R4 ;  /* 0x00000004ff04723e */ /* 0x000fca00000000ff */
[----:B------:R1:W-:Y:S01]  /*4650*/  @P5 STG.E.U16 desc[UR12][R128.64], R4 ;  /* 0x0000000480005986 */ /* 0x0003e2000c10150c */
[----:B--2---:R-:W-:-:S05]  /*4660*/  IADD3 R126, P5, R123, R8, RZ ;  /* 0x000000087b7e7210 */ /* 0x004fca0007fbe0ff */
[----:B------:R-:W-:Y:S01]  /*4670*/  IMAD.X R127, R15, 0x1, R9, P5 ;  /* 0x000000010f7f7824 */ /* 0x000fe200028e0609 */
[----:B------:R-:W-:-:S13]  /*4680*/  ISETP.GT.AND P5, PT, R5, 0x48, P6 ;  /* 0x000000480500780c */ /* 0x000fda00037a4270 */
[----:B-1----:R-:W-:Y:S05]  /*4690*/  @!P5 BRA `(.L_x_93) ;  /* 0x00000000000cd947 */ /* 0x002fea0003800000 */
[----:B------:R-:W-:-:S04]  /*46a0*/  IADD3 R92, P6, R16, UR20, RZ ;  /* 0x00000014105c7c10 */ /* 0x000fc8000ffde0ff */
[----:B------:R-:W-:-:S05]  /*46b0*/  IADD3.X R93, R17, UR4, RZ, P6, !PT ;  /* 0x00000004115d7c10 */ /* 0x000fca000b7fe4ff */
[----:B------:R1:W5:Y:S04]  /*46c0*/  LDG.E.LTC128B.U16 R88, desc[UR12][R92.64] ;  /* 0x0000000c5c587981 */ /* 0x000368000c1e1520 */
.L_x_93:
[----:B------:R-:W-:Y:S05]  /*46d0*/  BSYNC B0 ;  /* 0x0000000000007941 */ /* 0x000fea0003800000 */
.L_x_92:
[----:B-1---5:R-:W-:Y:S01]  /*46e0*/  HADD2.F32 R93, -RZ, R88.H0_H0 ;  /* 0x20000058ff5d7230 */ /* 0x022fe20000004100 */
[----:B------:R-:W-:Y:S01]  /*46f0*/  LOP3.LUT P6, RZ, R120, 0x8, RZ, 0xc0, !PT ;  /* 0x0000000878ff7812 */ /* 0x000fe200078cc0ff */
[----:B------:R-:W-:Y:S03]  /*4700*/  BSSY B0, `(.L_x_94) ;  /* 0x000000c000007945 */ /* 0x000fe60003800000 */
        /* <DEDUP_REMOVED lines=11> */
.L_x_95:
[----:B------:R-:W-:Y:S05]  /*47c0*/  BSYNC B0 ;  /* 0x0000000000007941 */ /* 0x000fea0003800000 */
.L_x_94:
        /* <DEDUP_REMOVED lines=42> */
.L_x_97:
[----:B------:R-:W-:Y:S05]  /*4a70*/  BSYNC B0 ;  /* 0x0000000000007941 */ /* 0x000fea0003800000 */
.L_x_96:
        /* <DEDUP_REMOVED lines=14> */
.L_x_99:
[----:B------:R-:W-:Y:S05]  /*4b60*/  BSYNC B0 ;  /* 0x0000000000007941 */ /* 0x000fea0003800000 */
.L_x_98:
        /* <DEDUP_REMOVED lines=42> */
.L_x_101:
[----:B------:R-:W-:Y:S05]  /*4e10*/  BSYNC B0 ;  /* 0x0000000000007941 */ /* 0x000fea0003800000 */
.L_x_100:
        /* <DEDUP_REMOVED lines=14> */
.L_x_103:
[----:B------:R-:W-:Y:S05]  /*4f00*/  BSYNC B0 ;  /* 0x0000000000007941 */ /* 0x000fea0003800000 */
.L_x_102:
        /* <DEDUP_REMOVED lines=42> */
.L_x_105:
[----:B------:R-:W-:Y:S05]  /*51b0*/  BSYNC B0 ;  /* 0x0000000000007941 */ /* 0x000fea0003800000 */
.L_x_104:
        /* <DEDUP_REMOVED lines=14> */
.L_x_107:
[----:B------:R-:W-:Y:S05]  /*52a0*/  BSYNC B0 ;  /* 0x0000000000007941 */ /* 0x000fea0003800000 */
.L_x_106:
        /* <DEDUP_REMOVED lines=42> */
.L_x_109:
[----:B------:R-:W-:Y:S05]  /*5550*/  BSYNC B0 ;  /* 0x0000000000007941 */ /* 0x000fea0003800000 */
.L_x_108:
        /* <DEDUP_REMOVED lines=14> */
.L_x_111:
[----:B------:R-:W-:Y:S05]  /*5640*/  BSYNC B0 ;  /* 0x0000000000007941 */ /* 0x000fea0003800000 */
.L_x_110:
[----:B-1---5:R-:W-:Y:S01]  /*5650*/  HADD2.F32 R109, -RZ, R88.H0_H0 ;  /* 0x20000058ff6d7230 */ /* 0x022fe20000004100 */
[----:B------:R-:W-:-:S04]  /*5660*/  ULOP3.LUT UR8, UR22, 0x60, URZ, 0xfc, !UPT ;  /* 0x0000006016087892 */ /* 0x000fc8000f8efc3f */
        /* <DEDUP_REMOVED lines=38> */
.L_x_113:
[----:B------:R-:W-:Y:S05]  /*58d0*/  BSYNC B0 ;  /* 0x0000000000007941 */ /* 0x000fea0003800000 */
.L_x_112:
[----:B-1---5:R-:W-:Y:S01]  /*58e0*/  HADD2.F32 R113, -RZ, R88.H0_H0 ;  /* 0x20000058ff717230 */ /* 0x022fe20000004100 */
[----:B------:R-:W-:Y:S04]  /*58f0*/  BSSY B0, `(.L_x_114) ;  /* 0x000000c000007945 */ /* 0x000fe80003800000 */
        /* <DEDUP_REMOVED lines=11> */
.L_x_115:
[----:B------:R-:W-:Y:S05]  /*59b0*/  BSYNC B0 ;  /* 0x0000000000007941 */ /* 0x000fea0003800000 */
.L_x_114:
[----:B-1---5:R-:W-:Y:S01]  /*59c0*/  HADD2.F32 R113, -RZ, R88.H0_H0 ;  /* 0x20000058ff717230 */ /* 0x022fe20000004100 */
[----:B------:R-:W-:-:S04]  /*59d0*/  ULOP3.LUT UR6, UR22, 0x70, URZ, 0xfc, !UPT ;  /* 0x0000007016067892 */ /* 0x000fc8000f8efc3f */
[----:B------:R-:W-:-:S04]  /*59e0*/  FMUL R4, R113, R2 ;  /* 0x0000000271047220 */ /* 0x000fc80000400000 */
[----:B------:R-:W-:-:S05]  /*59f0*/  FFMA R4, R115, R0, R4 ;  /* 0x0000000073047223 */ /* 0x000fca0000000004 */
[----:B------:R-:W-:-:S05]  /*5a00*/  F2FP.F16.F32.PACK_AB R4, RZ, R4 ;  /* 0x00000004ff04723e */ /* 0x000fca00000000ff */
[----:B------:R-:W-:Y:S01]  /*5a10*/  @P5 STG.E.U16 desc[UR12][R130.64], R4 ;  /* 0x0000000482005986 */ /* 0x000fe2000c10150c */
        /* <DEDUP_REMOVED lines=10> */
[----:B------:R-:W-:-:S05]  /*5ac0*/  F2FP.F16.F32.PACK_AB R115, RZ, R115 ;  /* 0x00000073ff73723e */ /* 0x000fca00000000ff */
[----:B------:R1:W-:Y:S01]  /*5ad0*/  @P5 STG.E.U16 desc[UR12][R126.64], R115 ;  /* 0x000000737e005986 */ /* 0x0003e2000c10150c */
[----:B------:R-:W-:-:S05]  /*5ae0*/  IADD3 R114, P5, R111, R8, RZ ;  /* 0x000000086f727210 */ /* 0x000fca0007fbe0ff */
[----:B-1----:R-:W-:Y:S01]  /*5af0*/  IMAD.X R115, R15, 0x1, R9, P5 ;  /* 0x000000010f737824 */ /* 0x002fe200028e0609 */
[----:B------:R-:W-:-:S04]  /*5b00*/  IADD3 R20, P5, R20, UR5, RZ ;  /* 0x0000000514147c10 */ /* 0x000fc8000ffbe0ff */
[----:B------:R-:W-:Y:S02]  /*5b10*/  IADD3.X R21, R21, UR4, RZ, P5, !PT ;  /* 0x0000000415157c10 */ /* 0x000fe4000affe4ff */
[----:B------:R-:W-:-:S13]  /*5b20*/  ISETP.GT.AND P5, PT, R5, 0x40, P0 ;  /* 0x000000400500780c */ /* 0x000fda00007a4270 */
[----:B------:R-:W2:Y:S01]  /*5b30*/  @P5 LDG.E.LTC128B.U16 R88, desc[UR12][R20.64] ;  /* 0x0000000c14585981 */ /* 0x000ea2000c1e1520 */
[----:B------:R-:W-:Y:S01]  /*5b40*/  BSSY B0, `(.L_x_116) ;  /* 0x000000d000007945 */ /* 0x000fe20003800000 */
[----:B--2---:R-:W-:-:S05]  /*5b50*/  HADD2.F32 R9, -RZ, R88.H0_H0 ;  /* 0x20000058ff097230 */ /* 0x004fca0000004100 */
        /* <DEDUP_REMOVED lines=11> */
.L_x_117:
[----:B------:R-:W-:Y:S05]  /*5c10*/  BSYNC B0 ;  /* 0x0000000000007941 */ /* 0x000fea0003800000 */
.L_x_116:
        /* <DEDUP_REMOVED lines=11> */
[----:B-1----:R-:W-:Y:S05]  /*5cd0*/  @!P5 BRA `(.L_x_119) ;  /* 0x000000000004d947 */ /* 0x002fea0003800000 */
[----:B------:R1:W5:Y:S02]  /*5ce0*/  LDG.E.LTC128B.U16 R88, desc[UR12][R16.64] ;  /* 0x0000000c10587981 */ /* 0x000364000c1e1520 */
.L_x_119:
[----:B------:R-:W-:Y:S05]  /*5cf0*/  BSYNC B0 ;  /* 0x0000000000007941 */ /* 0x000fea0003800000 */
.L_x_118:
        /* <DEDUP_REMOVED lines=13> */
.L_x_121:
[----:B------:R-:W-:Y:S05]  /*5dd0*/  BSYNC B0 ;  /* 0x0000000000007941 */ /* 0x000fea0003800000 */
.L_x_120:
[----:B-----5:R-:W-:Y:S01]  /*5de0*/  HADD2.F32 R21, -RZ, R88.H0_H0 ;  /* 0x20000058ff157230 */ /* 0x020fe20000004100 */
        /* <DEDUP_REMOVED lines=9> */
[----:B--2---:R-:W-:Y:S05]  /*5e80*/  @!P5 BRA `(.L_x_123) ;  /* 0x00000000000cd947 */ /* 0x004fea0003800000 */
[----:B------:R-:W-:-:S04]  /*5e90*/  IADD3 R20, P6, R6, UR21, RZ ;  /* 0x0000001506147c10 */ /* 0x000fc8000ffde0ff */
[----:B------:R-:W-:-:S05]  /*5ea0*/  IADD3.X R21, R7, UR4, RZ, P6, !PT ;  /* 0x0000000407157c10 */ /* 0x000fca000b7fe4ff */
[----:B------:R2:W5:Y:S04]  /*5eb0*/  LDG.E.LTC128B.U16 R88, desc[UR12][R20.64] ;  /* 0x0000000c14587981 */ /* 0x000568000c1e1520 */
.L_x_123:
[----:B------:R-:W-:Y:S05]  /*5ec0*/  BSYNC B0 ;  /* 0x0000000000007941 */ /* 0x000fea0003800000 */
.L_x_122:
[----:B--2--5:R-:W-:Y:S01]  /*5ed0*/  HADD2.F32 R21, -RZ, R88.H0_H0 ;  /* 0x20000058ff157230 */ /* 0x024fe20000004100 */
        /* <DEDUP_REMOVED lines=10> */
[----:B--2---:R-:W-:Y:S05]  /*5f80*/  @!P5 BRA `(.L_x_125) ;  /* 0x000000000004d947 */ /* 0x004fea0003800000 */
[----:B------:R2:W5:Y:S02]  /*5f90*/  LDG.E.LTC128B.U16 R88, desc[UR12][R56.64] ;  /* 0x0000000c38587981 */ /* 0x000564000c1e1520 */
.L_x_125:
[----:B------:R-:W-:Y:S05]  /*5fa0*/  BSYNC B0 ;  /* 0x0000000000007941 */ /* 0x000fea0003800000 */
.L_x_124:
        /* <DEDUP_REMOVED lines=10> */
[----:B---3--:R-:W-:Y:S05]  /*6050*/  @!P5 BRA `(.L_x_127) ;  /* 0x00000000000cd947 */ /* 0x008fea0003800000 */
[----:B------:R-:W-:-:S04]  /*6060*/  IADD3 R116, P6, R18, UR21, RZ ;  /* 0x0000001512747c10 */ /* 0x000fc8000ffde0ff */
[----:B------:R-:W-:-:S05]  /*6070*/  IADD3.X R117, R19, UR4, RZ, P6, !PT ;  /* 0x0000000413757c10 */ /* 0x000fca000b7fe4ff */
[----:B------:R3:W5:Y:S04]  /*6080*/  LDG.E.LTC128B.U16 R88, desc[UR12][R116.64] ;  /* 0x0000000c74587981 */ /* 0x000768000c1e1520 */
.L_x_127:
[----:B------:R-:W-:Y:S05]  /*6090*/  BSYNC B0 ;  /* 0x0000000000007941 */ /* 0x000fea0003800000 */
.L_x_126:
[----:B---3-5:R-:W-:Y:S01]  /*60a0*/  HADD2.F32 R117, -RZ, R88.H0_H0 ;  /* 0x20000058ff757230 */ /* 0x028fe20000004100 */
        /* <DEDUP_REMOVED lines=13> */
.L_x_129:
[----:B------:R-:W-:Y:S05]  /*6180*/  BSYNC B0 ;  /* 0x0000000000007941 */ /* 0x000fea0003800000 */
.L_x_128:
        /* <DEDUP_REMOVED lines=8> */
[----:B---3--:R-:W-:Y:S01]  /*6210*/  IMAD.X R117, R11, 0x1, R15, P5 ;  /* 0x000000010b757824 */ /* 0x008fe200028e060f */
[----:B------:R-:W-:-:S13]  /*6220*/  ISETP.GT.AND P5, PT, R5, 0x80, P6 ;  /* 0x000000800500780c */ /* 0x000fda00037a4270 */
[----:B------:R-:W-:Y:S05]  /*6230*/  @!P5 BRA `(.L_x_131) ;  /* 0x00000000000cd947 */ /* 0x000fea0003800000 */
[----:B------:R-:W-:-:S04]  /*6240*/  IADD3 R112, P6, R6, UR19, RZ ;  /* 0x0000001306707c10 */ /* 0x000fc8000ffde0ff */
[----:B------:R-:W-:-:S05]  /*6250*/  IADD3.X R113, R7, UR4, RZ, P6, !PT ;  /* 0x0000000407717c10 */ /* 0x000fca000b7fe4ff */
[----:B------:R3:W5:Y:S04]  /*6260*/  LDG.E.LTC128B.U16 R88, desc[UR12][R112.64] ;  /* 0x0000000c70587981 */ /* 0x000768000c1e1520 */
.L_x_131:
[----:B------:R-:W-:Y:S05]  /*6270*/  BSYNC B0 ;  /* 0x0000000000007941 */ /* 0x000fea0003800000 */
.L_x_130:
[----:B---3-5:R-:W-:Y:S01]  /*6280*/  HADD2.F32 R113, -RZ, R88.H0_H0 ;  /* 0x20000058ff717230 */ /* 0x028fe20000004100 */
[----:B------:R-:W-:Y:S01]  /*6290*/  LOP3.LUT P6, RZ, R120, 0x4, RZ, 0xc0, !PT ;  /* 0x0000000478ff7812 */ /* 0x000fe200078cc0ff */
[----:B------:R-:W-:Y:S01]  /*62a0*/  BSSY B0, `(.L_x_132) ;  /* 0x000000d000007945 */ /* 0x000fe20003800000 */
[----:B------:R-:W-:Y:S02]  /*62b0*/  PRMT R60, R88, 0x7610, R60 ;  /* 0x00007610583c7816 */ /* 0x000fe4000000003c */
        /* <DEDUP_REMOVED lines=11> */
.L_x_133:
[----:B------:R-:W-:Y:S05]  /*6370*/  BSYNC B0 ;  /* 0x0000000000007941 */ /* 0x000fea0003800000 */
.L_x_132:
        /* <DEDUP_REMOVED lines=15> */
.L_x_135:
[----:B------:R-:W-:Y:S05]  /*6470*/  BSYNC B0 ;  /* 0x0000000000007941 */ /* 0x000fea0003800000 */
.L_x_134:
        /* <DEDUP_REMOVED lines=14> */
.L_x_137:
[----:B------:R-:W-:Y:S05]  /*6560*/  BSYNC B0 ;  /* 0x0000000000007941 */ /* 0x000fea0003800000 */
.L_x_136:
        /* <DEDUP_REMOVED lines=14> */
.L_x_139:
[----:B------:R-:W-:Y:S05]  /*6650*/  BSYNC B0 ;  /* 0x0000000000007941 */ /* 0x000fea0003800000 */
.L_x_138:
        /* <DEDUP_REMOVED lines=14> */
.L_x_141:
[----:B------:R-:W-:Y:S05]  /*6740*/  BSYNC B0 ;  /* 0x0000000000007941 */ /* 0x000fea0003800000 */
.L_x_140:
        /* <DEDUP_REMOVED lines=14> */
.L_x_143:
[----:B------:R-:W-:Y:S05]  /*6830*/  BSYNC B0 ;  /* 0x0000000000007941 */ /* 0x000fea0003800000 */
.L_x_142:
        /* <DEDUP_REMOVED lines=14> */
.L_x_145:
[----:B------:R-:W-:Y:S05]  /*6920*/  BSYNC B0 ;  /* 0x0000000000007941 */ /* 0x000fea0003800000 */
.L_x_144:
        /* <DEDUP_REMOVED lines=14> */
.L_x_147:
[----:B------:R-:W-:Y:S05]  /*6a10*/  BSYNC B0 ;  /* 0x0000000000007941 */ /* 0x000fea0003800000 */
.L_x_146:
        /* <DEDUP_REMOVED lines=14> */
.L_x_149:
[----:B------:R-:W-:Y:S05]  /*6b00*/  BSYNC B0 ;  /* 0x0000000000007941 */ /* 0x000fea0003800000 */
.L_x_148:
        /* <DEDUP_REMOVED lines=14> */
.L_x_151:
[----:B------:R-:W-:Y:S05]  /*6bf0*/  BSYNC B0 ;  /* 0x0000000000007941 */ /* 0x000fea0003800000 */
.L_x_150:
        /* <DEDUP_REMOVED lines=14> */
.L_x_153:
[----:B------:R-:W-:Y:S05]  /*6ce0*/  BSYNC B0 ;  /* 0x0000000000007941 */ /* 0x000fea0003800000 */
.L_x_152:
        /* <DEDUP_REMOVED lines=14> */
.L_x_155:
[----:B------:R-:W-:Y:S05]  /*6dd0*/  BSYNC B0 ;  /* 0x0000000000007941 */ /* 0x000fea0003800000 */
.L_x_154:
        /* <DEDUP_REMOVED lines=14> */
.L_x_157:
[----:B------:R-:W-:Y:S05]  /*6ec0*/  BSYNC B0 ;  /* 0x0000000000007941 */ /* 0x000fea0003800000 */
.L_x_156:
        /* <DEDUP_REMOVED lines=14> */
.L_x_159:
[----:B------:R-:W-:Y:S05]  /*6fb0*/  BSYNC B0 ;  /* 0x0000000000007941 */ /* 0x000fea0003800000 */
.L_x_158:
        /* <DEDUP_REMOVED lines=14> */
.L_x_161:
[----:B------:R-:W-:Y:S05]  /*70a0*/  BSYNC B0 ;  /* 0x0000000000007941 */ /* 0x000fea0003800000 */
.L_x_160:
        /* <DEDUP_REMOVED lines=14> */
.L_x_163:
[----:B------:R-:W-:Y:S05]  /*7190*/  BSYNC B0 ;  /* 0x0000000000007941 */ /* 0x000fea0003800000 */
.L_x_162:
        /* <DEDUP_REMOVED lines=14> */
.L_x_165:
[----:B------:R-:W-:Y:S05]  /*7280*/  BSYNC B0 ;  /* 0x0000000000007941 */ /* 0x000fea0003800000 */
.L_x_164:
        /* <DEDUP_REMOVED lines=14> */
.L_x_167:
[----:B------:R-:W-:Y:S05]  /*7370*/  BSYNC B0 ;  /* 0x0000000000007941 */ /* 0x000fea0003800000 */
.L_x_166:
[----:B---3-5:R-:W-:Y:S01]  /*7380*/  HADD2.F32 R61, -RZ, R4.H0_H0 ;  /* 0x20000004ff3d7230 */ /* 0x028fe20000004100 */
        /* <DEDUP_REMOVED lines=12> */
.L_x_169:
[----:B------:R-:W-:Y:S05]  /*7450*/  BSYNC B0 ;  /* 0x0000000000007941 */ /* 0x000fea0003800000 */
.L_x_168:
        /* <DEDUP_REMOVED lines=13> */
.L_x_171:
[----:B------:R-:W-:Y:S05]  /*7530*/  BSYNC B0 ;  /* 0x0000000000007941 */ /* 0x000fea0003800000 */
.L_x_170:
        /* <DEDUP_REMOVED lines=13> */
.L_x_173:
[----:B------:R-:W-:Y:S05]  /*7610*/  BSYNC B0 ;  /* 0x0000000000007941 */ /* 0x000fea0003800000 */
.L_x_172:
        /* <DEDUP_REMOVED lines=13> */
.L_x_175:
[----:B------:R-:W-:Y:S05]  /*76f0*/  BSYNC B0 ;  /* 0x0000000000007941 */ /* 0x000fea0003800000 */
.L_x_174:
        /* <DEDUP_REMOVED lines=13> */
.L_x_177:
[----:B------:R-:W-:Y:S05]  /*77d0*/  BSYNC B0 ;  /* 0x0000000000007941 */ /* 0x000fea0003800000 */
.L_x_176:
        /* <DEDUP_REMOVED lines=11> */
[----:B---3--:R-:W-:Y:S05]  /*7890*/  @!P5 BRA `(.L_x_179) ;  /* 0x000000000004d947 */ /* 0x008fea0003800000 */
[----:B------:R3:W5:Y:S02]  /*78a0*/  LDG.E.LTC128B.U16 R4, desc[UR12][R6.64] ;  /* 0x0000000c06047981 */ /* 0x000764000c1e1520 */
.L_x_179:
[----:B------:R-:W-:Y:S05]  /*78b0*/  BSYNC B0 ;  /* 0x0000000000007941 */ /* 0x000fea0003800000 */
.L_x_178:
        /* <DEDUP_REMOVED lines=13> */
.L_x_181:
[----:B------:R-:W-:Y:S05]  /*7990*/  BSYNC B0 ;  /* 0x0000000000007941 */ /* 0x000fea0003800000 */
.L_x_180:
        /* <DEDUP_REMOVED lines=9> */
[----:B---3--:R-:W-:Y:S02]  /*7a30*/  IADD3.X R7, R19, UR4, RZ, P5, !PT ;  /* 0x0000000413077c10 */ /* 0x008fe4000affe4ff */
[----:B------:R-:W-:-:S13]  /*7a40*/  ISETP.GT.AND P5, PT, R5, 0x88, P0 ;  /* 0x000000880500780c */ /* 0x000fda00007a4270 */
[----:B------:R-:W-:Y:S05]  /*7a50*/  @!P5 BRA `(.L_x_183) ;  /* 0x000000000004d947 */ /* 0x000fea0003800000 */
[----:B------:R3:W5:Y:S02]  /*7a60*/  LDG.E.LTC128B.U16 R4, desc[UR12][R6.64] ;  /* 0x0000000c06047981 */ /* 0x000764000c1e1520 */
.L_x_183:
[----:B------:R-:W-:Y:S05]  /*7a70*/  BSYNC B0 ;  /* 0x0000000000007941 */ /* 0x000fea0003800000 */
.L_x_182:
[----:B---3-5:R-:W-:Y:S01]  /*7a80*/  HADD2.F32 R7, -RZ, R4.H0_H0 ;  /* 0x20000004ff077230 */ /* 0x028fe20000004100 */
[----:B------:R-:W-:Y:S04]  /*7a90*/  BSSY B0, `(.L_x_184) ;  /* 0x000000d000007945 */ /* 0x000fe80003800000 */
[----:B------:R-:W-:-:S04]  /*7aa0*/  FMUL R6, R7, R2 ;  /* 0x0000000207067220 */ /* 0x000fc80000400000 */
[----:B------:R-:W-:-:S05]  /*7ab0*/  FFMA R6, R87, R0, R6 ;  /* 0x0000000057067223 */ /* 0x000fca0000000006 */
[----:B------:R-:W-:-:S04]  /*7ac0*/  F2FP.F16.F32.PACK_AB R6, RZ, R6 ;  /* 0x00000006ff06723e */ /* 0x000fc800000000ff */
[----:B------:R-:W-:-:S05]  /*7ad0*/  PRMT R11, R6, 0x7610, R11 ;  /* 0x00007610060b7816 */ /* 0x000fca000000000b */
        /* <DEDUP_REMOVED lines=8> */
.L_x_185:
[----:B------:R-:W-:Y:S05]  /*7b60*/  BSYNC B0 ;  /* 0x0000000000007941 */ /* 0x000fea0003800000 */
.L_x_184:
        /* <DEDUP_REMOVED lines=11> */
[----:B0-----:R-:W-:-:S04]  /*7c20*/  IADD3 R18, P6, R16, UR21, RZ ;  /* 0x0000001510127c10 */ /* 0x001fc8000ffde0ff */
[----:B------:R-:W-:-:S05]  /*7c30*/  IADD3.X R19, R17, UR4, RZ, P6, !PT ;  /* 0x0000000411137c10 */ /* 0x000fca000b7fe4ff */
[----:B------:R3:W5:Y:S04]  /*7c40*/  LDG.E.LTC128B.U16 R4, desc[UR12][R18.64] ;  /* 0x0000000c12047981 */ /* 0x000768000c1e1520 */
.L_x_187:
[----:B------:R-:W-:Y:S05]  /*7c50*/  BSYNC B0 ;  /* 0x0000000000007941 */ /* 0x000fea0003800000 */
.L_x_186:
[----:B0--3-5:R-:W-:Y:S01]  /*7c60*/  HADD2.F32 R19, -RZ, R4.H0_H0 ;  /* 0x20000004ff137230 */ /* 0x029fe20000004100 */
[----:B------:R-:W-:Y:S01]  /*7c70*/  ISETP.GT.AND P4, PT, R5, 0xc8, P4 ;  /* 0x000000c80500780c */ /* 0x000fe20002784270 */
[----:B------:R-:W-:Y:S03]  /*7c80*/  BSSY B0, `(.L_x_188) ;  /* 0x000000b000007945 */ /* 0x000fe60003800000 */
[----:B------:R-:W-:-:S04]  /*7c90*/  FMUL R12, R19, R2 ;  /* 0x00000002130c7220 */ /* 0x000fc80000400000 */
[----:B------:R-:W-:-:S05]  /*7ca0*/  FFMA R12, R25, R0, R12 ;  /* 0x00000000190c7223 */ /* 0x000fca000000000c */
[----:B------:R-:W-:-:S05]  /*7cb0*/  F2FP.F16.F32.PACK_AB R12, RZ, R12 ;  /* 0x0000000cff0c723e */ /* 0x000fca00000000ff */
[----:B------:R0:W-:Y:S01]  /*7cc0*/  @P5 STG.E.U16 desc[UR12][R60.64], R12 ;  /* 0x0000000c3c005986 */ /* 0x0001e2000c10150c */
[----:B------:R-:W-:-:S05]  /*7cd0*/  IADD3 R18, P5, R20, R13, RZ ;  /* 0x0000000d14127210 */ /* 0x000fca0007fbe0ff */
[----:B------:R-:W-:Y:S01]  /*7ce0*/  IMAD.X R19, R21, 0x1, R15, P5 ;  /* 0x0000000115137824 */ /* 0x000fe200028e060f */
[----:B------:R-:W-:Y:S07]  /*7cf0*/  @!P4 BRA `(.L_x_189) ;  /* 0x00000000000cc947 */ /* 0x000fee0003800000 */
[----:B0-----:R-:W-:-:S04]  /*7d00*/  IADD3 R12, P5, R56, UR22, RZ ;  /* 0x00000016380c7c10 */ /* 0x001fc8000ffbe0ff */
[----:B------:R-:W-:-:S05]  /*7d10*/  IADD3.X R13, R57, UR4, RZ, P5, !PT ;  /* 0x00000004390d7c10 */ /* 0x000fca000affe4ff */
[----:B------:R3:W5:Y:S04]  /*7d20*/  LDG.E.LTC128B.U16 R4, desc[UR12][R12.64] ;  /* 0x0000000c0c047981 */ /* 0x000768000c1e1520 */
.L_x_189:
[----:B------:R-:W-:Y:S05]  /*7d30*/  BSYNC B0 ;  /* 0x0000000000007941 */ /* 0x000fea0003800000 */
.L_x_188:
        /* <DEDUP_REMOVED lines=11> */
[----:B0-----:R-:W-:-:S04]  /*7df0*/  IADD3 R12, P5, R56, UR21, RZ ;  /* 0x00000015380c7c10 */ /* 0x001fc8000ffbe0ff */
[----:B------:R-:W-:-:S05]  /*7e00*/  IADD3.X R13, R57, UR4, RZ, P5, !PT ;  /* 0x00000004390d7c10 */ /* 0x000fca000affe4ff */
[----:B------:R3:W5:Y:S04]  /*7e10*/  LDG.E.LTC128B.U16 R4, desc[UR12][R12.64] ;  /* 0x0000000c0c047981 */ /* 0x000768000c1e1520 */
.L_x_191:
[----:B------:R-:W-:Y:S05]  /*7e20*/  BSYNC B0 ;  /* 0x0000000000007941 */ /* 0x000fea0003800000 */
.L_x_190:
[----:B-----5:R-:W-:Y:S01]  /*7e30*/  HADD2.F32 R3, -RZ, R4.H0_H0 ;  /* 0x20000004ff037230 */ /* 0x020fe20000004100 */
[----:B------:R-:W-:Y:S01]  /*7e40*/  LOP3.LUT P5, RZ, R120, 0x4, RZ, 0xc0, !PT ;  /* 0x0000000478ff7812 */ /* 0x000fe200078ac0ff */
[----:B------:R-:W-:Y:S03]  /*7e50*/  BSSY B0, `(.L_x_192) ;  /* 0x000000c000007945 */ /* 0x000fe60003800000 */
[----:B0--3--:R-:W-:-:S04]  /*7e60*/  FMUL R12, R3, R2 ;  /* 0x00000002030c7220 */ /* 0x009fc80000400000 */
[----:B------:R-:W-:-:S05]  /*7e70*/  FFMA R12, R27, R0, R12 ;  /* 0x000000001b0c7223 */ /* 0x000fca000000000c */
[----:B------:R-:W-:-:S05]  /*7e80*/  F2FP.F16.F32.PACK_AB R12, RZ, R12 ;  /* 0x0000000cff0c723e */ /* 0x000fca00000000ff */
[----:B------:R0:W-:Y:S01]  /*7e90*/  @P4 STG.E.U16 desc[UR12][R22.64], R12 ;  /* 0x0000000c16004986 */ /* 0x0001e2000c10150c */
[----:B------:R-:W-:-:S05]  /*7ea0*/  IADD3 R18, P4, R8, R89, RZ ;  /* 0x0000005908127210 */ /* 0x000fca0007f9e0ff */
[----:B------:R-:W-:Y:S01]  /*7eb0*/  IMAD.X R19, R9, 0x1, R15, P4 ;  /* 0x0000000109137824 */ /* 0x000fe200020e060f */
[----:B------:R-:W-:-:S13]  /*7ec0*/  ISETP.GT.AND P4, PT, R5, 0xc0, P5 ;  /* 0x000000c00500780c */ /* 0x000fda0002f84270 */
[----:B0-----:R-:W-:Y:S05]  /*7ed0*/  @!P4 BRA `(.L_x_193) ;  /* 0x00000000000cc947 */ /* 0x001fea0003800000 */
[----:B------:R-:W-:-:S04]  /*7ee0*/  IADD3 R12, P5, R16, UR20, RZ ;  /* 0x00000014100c7c10 */ /* 0x000fc8000ffbe0ff */
[----:B------:R-:W-:-:S05]  /*7ef0*/  IADD3.X R13, R17, UR4, RZ, P5, !PT ;  /* 0x00000004110d7c10 */ /* 0x000fca000affe4ff */
[----:B------:R0:W5:Y:S04]  /*7f00*/  LDG.E.LTC128B.U16 R4, desc[UR12][R12.64] ;  /* 0x0000000c0c047981 */ /* 0x000168000c1e1520 */
.L_x_193:
[----:B------:R-:W-:Y:S05]  /*7f10*/  BSYNC B0 ;  /* 0x0000000000007941 */ /* 0x000fea0003800000 */
.L_x_192:
        /* <DEDUP_REMOVED lines=14> */
.L_x_195:
[----:B------:R-:W-:Y:S05]  /*8000*/  BSYNC B0 ;  /* 0x0000000000007941 */ /* 0x000fea0003800000 */
.L_x_194:
[----:B-----5:R-:W-:Y:S01]  /*8010*/  HADD2.F32 R3, -RZ, R4.H0_H0 ;  /* 0x20000004ff037230 */ /* 0x020fe20000004100 */
[----:B------:R-:W-:Y:S01]  /*8020*/  LOP3.LUT P5, RZ, R120, 0x4, RZ, 0xc0, !PT ;  /* 0x0000000478ff7812 */ /* 0x000fe200078ac0ff */
[----:B------:R-:W-:Y:S03]  /*8030*/  BSSY B0, `(.L_x_196) ;  /* 0x000000c000007945 */ /* 0x000fe60003800000 */
[----:B---3--:R-:W-:-:S04]  /*8040*/  FMUL R6, R3, R2 ;  /* 0x0000000203067220 */ /* 0x008fc80000400000 */
[----:B------:R-:W-:-:S05]  /*8050*/  FFMA R6, R29, R0, R6 ;  /* 0x000000001d067223 */ /* 0x000fca0000000006 */
[----:B------:R-:W-:-:S05]  /*8060*/  F2FP.F16.F32.PACK_AB R6, RZ, R6 ;  /* 0x00000006ff06723e */ /* 0x000fca00000000ff */
[----:B------:R3:W-:Y:S01]  /*8070*/  @P4 STG.E.U16 desc[UR12][R10.64], R6 ;  /* 0x000000060a004986 */ /* 0x0007e2000c10150c */
[----:B0-----:R-:W-:-:S05]  /*8080*/  IADD3 R12, P4, R20, R123, RZ ;  /* 0x0000007b140c7210 */ /* 0x001fca0007f9e0ff */
[----:B------:R-:W-:Y:S01]  /*8090*/  IMAD.X R13, R21, 0x1, R15, P4 ;  /* 0x00000001150d7824 */ /* 0x000fe200020e060f */
[----:B------:R-:W-:-:S13]  /*80a0*/  ISETP.GT.AND P4, PT, R5, 0xc8, P5 ;  /* 0x000000c80500780c */ /* 0x000fda0002f84270 */
[----:B---3--:R-:W-:Y:S05]  /*80b0*/  @!P4 BRA `(.L_x_197) ;  /* 0x00000000000cc947 */ /* 0x008fea0003800000 */
[----:B------:R-:W-:-:S04]  /*80c0*/  IADD3 R6, P5, R56, UR20, RZ ;  /* 0x0000001438067c10 */ /* 0x000fc8000ffbe0ff */
[----:B------:R-:W-:-:S05]  /*80d0*/  IADD3.X R7, R57, UR4, RZ, P5, !PT ;  /* 0x0000000439077c10 */ /* 0x000fca000affe4ff */
[----:B------:R0:W5:Y:S04]  /*80e0*/  LDG.E.LTC128B.U16 R4, desc[UR12][R6.64] ;  /* 0x0000000c06047981 */ /* 0x000168000c1e1520 */
.L_x_197:
[----:B------:R-:W-:Y:S05]  /*80f0*/  BSYNC B0 ;  /* 0x0000000000007941 */ /* 0x000fea0003800000 */
.L_x_196:
[----:B-----5:R-:W-:Y:S01]  /*8100*/  HADD2.F32 R3, -RZ, R4.H0_H0 ;  /* 0x20000004ff037230 */ /* 0x020fe20000004100 */
        /* <DEDUP_REMOVED lines=12> */
.L_x_199:
[----:B------:R-:W-:Y:S05]  /*81d0*/  BSYNC B0 ;  /* 0x0000000000007941 */ /* 0x000fea0003800000 */
.L_x_198:
        /* <DEDUP_REMOVED lines=14> */
.L_x_201:
[----:B------:R-:W-:Y:S05]  /*82c0*/  BSYNC B0 ;  /* 0x0000000000007941 */ /* 0x000fea0003800000 */
.L_x_200:
        /* <DEDUP_REMOVED lines=14> */
.L_x_203:
[----:B------:R-:W-:Y:S05]  /*83b0*/  BSYNC B0 ;  /* 0x0000000000007941 */ /* 0x000fea0003800000 */
.L_x_202:
        /* <DEDUP_REMOVED lines=14> */
.L_x_205:
[----:B------:R-:W-:Y:S05]  /*84a0*/  BSYNC B0 ;  /* 0x0000000000007941 */ /* 0x000fea0003800000 */
.L_x_204:
        /* <DEDUP_REMOVED lines=13> */
.L_x_207:
[----:B------:R-:W-:Y:S05]  /*8580*/  BSYNC B0 ;  /* 0x0000000000007941 */ /* 0x000fea0003800000 */
.L_x_206:
        /* <DEDUP_REMOVED lines=14> */
.L_x_209:
[----:B------:R-:W-:Y:S05]  /*8670*/  BSYNC B0 ;  /* 0x0000000000007941 */ /* 0x000fea0003800000 */
.L_x_208:
        /* <DEDUP_REMOVED lines=14> */
.L_x_211:
[----:B------:R-:W-:Y:S05]  /*8760*/  BSYNC B0 ;  /* 0x0000000000007941 */ /* 0x000fea0003800000 */
.L_x_210:
        /* <DEDUP_REMOVED lines=14> */
.L_x_213:
[----:B------:R-:W-:Y:S05]  /*8850*/  BSYNC B0 ;  /* 0x0000000000007941 */ /* 0x000fea0003800000 */
.L_x_212:
        /* <DEDUP_REMOVED lines=13> */
.L_x_215:
[----:B------:R-:W-:Y:S05]  /*8930*/  BSYNC B0 ;  /* 0x0000000000007941 */ /* 0x000fea0003800000 */
.L_x_214:
        /* <DEDUP_REMOVED lines=14> */
.L_x_217:
[----:B------:R-:W-:Y:S05]  /*8a20*/  BSYNC B0 ;  /* 0x0000000000007941 */ /* 0x000fea0003800000 */
.L_x_216:
        /* <DEDUP_REMOVED lines=14> */
.L_x_219:
[----:B------:R-:W-:Y:S05]  /*8b10*/  BSYNC B0 ;  /* 0x0000000000007941 */ /* 0x000fea0003800000 */
.L_x_218:
[----:B-----5:R-:W-:Y:S01]  /*8b20*/  HADD2.F32 R3, -RZ, R4.H0_H0 ;  /* 0x20000004ff037230 */ /* 0x020fe20000004100 */
[----:B------:R-:W-:Y:S01]  /*8b30*/  LOP3.LUT P5, RZ, R120, 0x100, RZ, 0xc0, !PT ;  /* 0x0000010078ff7812 */ /* 0x000fe200078ac0ff */
[----:B------:R-:W-:Y:S03]  /*8b40*/  BSSY B0, `(.L_x_220) ;  /* 0x000000a000007945 */ /* 0x000fe60003800000 */
[----:B0--3--:R-:W-:-:S04]  /*8b50*/  FMUL R6, R3, R2 ;  /* 0x0000000203067220 */ /* 0x009fc80000400000 */
[----:B------:R-:W-:-:S05]  /*8b60*/  FFMA R6, R41, R0, R6 ;  /* 0x0000000029067223 */ /* 0x000fca0000000006 */
[----:B------:R-:W-:-:S05]  /*8b70*/  F2FP.F16.F32.PACK_AB R6, RZ, R6 ;  /* 0x00000006ff06723e */ /* 0x000fca00000000ff */
[----:B------:R0:W-:Y:S01]  /*8b80*/  @P4 STG.E.U16 desc[UR12][R22.64], R6 ;  /* 0x0000000616004986 */ /* 0x0001e2000c10150c */
[----:B------:R-:W-:-:S13]  /*8b90*/  ISETP.GT.AND P4, PT, R5, 0xc8, P5 ;  /* 0x000000c80500780c */ /* 0x000fda0002f84270 */
[----:B0-----:R-:W-:Y:S05]  /*8ba0*/  @!P4 BRA `(.L_x_221) ;  /* 0x00000000000cc947 */ /* 0x001fea0003800000 */
[----:B------:R-:W-:-:S04]  /*8bb0*/  IADD3 R6, P5, R56, UR14, RZ ;  /* 0x0000000e38067c10 */ /* 0x000fc8000ffbe0ff */
[----:B------:R-:W-:-:S05]  /*8bc0*/  IADD3.X R7, R57, UR4, RZ, P5, !PT ;  /* 0x0000000439077c10 */ /* 0x000fca000affe4ff */
[----:B------:R0:W5:Y:S04]  /*8bd0*/  LDG.E.LTC128B.U16 R4, desc[UR12][R6.64] ;  /* 0x0000000c06047981 */ /* 0x000168000c1e1520 */
.L_x_221:
[----:B------:R-:W-:Y:S05]  /*8be0*/  BSYNC B0 ;  /* 0x0000000000007941 */ /* 0x000fea0003800000 */
.L_x_220:
[----:B-----5:R-:W-:Y:S01]  /*8bf0*/  HADD2.F32 R3, -RZ, R4.H0_H0 ;  /* 0x20000004ff037230 */ /* 0x020fe20000004100 */
[----:B------:R-:W-:Y:S04]  /*8c00*/  BSSY B0, `(.L_x_222) ;  /* 0x000000a000007945 */ /* 0x000fe80003800000 */
[----:B------:R-:W-:-:S04]  /*8c10*/  FMUL R3, R3, R2 ;  /* 0x0000000203037220 */ /* 0x000fc80000400000 */
[----:B------:R-:W-:-:S05]  /*8c20*/  FFMA R3, R42, R0, R3 ;  /* 0x000000002a037223 */ /* 0x000fca0000000003 */
[----:B------:R-:W-:-:S05]  /*8c30*/  F2FP.F16.F32.PACK_AB R3, RZ, R3 ;  /* 0x00000003ff03723e */ /* 0x000fca00000000ff */
[----:B------:R3:W-:Y:S01]  /*8c40*/  @P4 STG.E.U16 desc[UR12][R10.64], R3 ;  /* 0x000000030a004986 */ /* 0x0007e2000c10150c */
[----:B------:R-:W-:-:S13]  /*8c50*/  ISETP.GT.AND P4, PT, R5, 0xc8, P6 ;  /* 0x000000c80500780c */ /* 0x000fda0003784270 */
[----:B---3--:R-:W-:Y:S05]  /*8c60*/  @!P4 BRA `(.L_x_223) ;  /* 0x00000000000cc947 */ /* 0x008fea0003800000 */
[----:B0-----:R-:W-:-:S04]  /*8c70*/  IADD3 R6, P5, R56, UR11, RZ ;  /* 0x0000000b38067c10 */ /* 0x001fc8000ffbe0ff */
[----:B------:R-:W-:-:S05]  /*8c80*/  IADD3.X R7, R57, UR4, RZ, P5, !PT ;  /* 0x0000000439077c10 */ /* 0x000fca000affe4ff */
[----:B------:R3:W5:Y:S04]  /*8c90*/  LDG.E.LTC128B.U16 R4, desc[UR12][R6.64] ;  /* 0x0000000c06047981 */ /* 0x000768000c1e1520 */
.L_x_223:
[----:B------:R-:W-:Y:S05]  /*8ca0*/  BSYNC B0 ;  /* 0x0000000000007941 */ /* 0x000fea0003800000 */
.L_x_222:
        /* <DEDUP_REMOVED lines=14> */
.L_x_225:
[----:B------:R-:W-:Y:S05]  /*8d90*/  BSYNC B0 ;  /* 0x0000000000007941 */ /* 0x000fea0003800000 */
.L_x_224:
        /* <DEDUP_REMOVED lines=14> */
.L_x_227:
[----:B------:R-:W-:Y:S05]  /*8e80*/  BSYNC B0 ;  /* 0x0000000000007941 */ /* 0x000fea0003800000 */
.L_x_226:
[----:B-----5:R-:W-:Y:S01]  /*8e90*/  HADD2.F32 R3, -RZ, R4.H0_H0 ;  /* 0x20000004ff037230 */ /* 0x020fe20000004100 */
[----:B------:R-:W-:Y:S01]  /*8ea0*/  LOP3.LUT P5, RZ, R120, 0x200, RZ, 0xc0, !PT ;  /* 0x0000020078ff7812 */ /* 0x000fe200078ac0ff */
[----:B------:R-:W-:Y:S03]  /*8eb0*/  BSSY B0, `(.L_x_228) ;  /* 0x000000a000007945 */ /* 0x000fe60003800000 */
[----:B0--3--:R-:W-:Y:S01]  /*8ec0*/  FMUL R6, R3, R2 ;  /* 0x0000000203067220 */ /* 0x009fe20000400000 */
[----:B------:R-:W-:-:S03]  /*8ed0*/  ISETP.GT.AND P5, PT, R5, 0xc8, P5 ;  /* 0x000000c80500780c */ /* 0x000fc60002fa4270 */
[----:B------:R-:W-:-:S05]  /*8ee0*/  FFMA R6, R45, R0, R6 ;  /* 0x000000002d067223 */ /* 0x000fca0000000006 */
[----:B------:R-:W-:-:S05]  /*8ef0*/  F2FP.F16.F32.PACK_AB R6, RZ, R6 ;  /* 0x00000006ff06723e */ /* 0x000fca00000000ff */
[----:B------:R0:W-:Y:S01]  /*8f00*/  @P4 STG.E.U16 desc[UR12][R12.64], R6 ;  /* 0x000000060c004986 */ /* 0x0001e2000c10150c */
[----:B------:R-:W-:Y:S05]  /*8f10*/  @!P5 BRA `(.L_x_229) ;  /* 0x00000000000cd947 */ /* 0x000fea0003800000 */
[----:B0-----:R-:W-:-:S04]  /*8f20*/  IADD3 R6, P4, R56, UR10, RZ ;  /* 0x0000000a38067c10 */ /* 0x001fc8000ff9e0ff */
[----:B------:R-:W-:-:S05]  /*8f30*/  IADD3.X R7, R57, UR4, RZ, P4, !PT ;  /* 0x0000000439077c10 */ /* 0x000fca000a7fe4ff */
[----:B------:R3:W5:Y:S04]  /*8f40*/  LDG.E.LTC128B.U16 R4, desc[UR12][R6.64] ;  /* 0x0000000c06047981 */ /* 0x000768000c1e1520 */
.L_x_229:
[----:B------:R-:W-:Y:S05]  /*8f50*/  BSYNC B0 ;  /* 0x0000000000007941 */ /* 0x000fea0003800000 */
.L_x_228:
[----:B-----5:R-:W-:Y:S01]  /*8f60*/  HADD2.F32 R3, -RZ, R4.H0_H0 ;  /* 0x20000004ff037230 */ /* 0x020fe20000004100 */
[----:B0--3--:R-:W-:Y:S01]  /*8f70*/  IADD3 R6, P4, R20, R101, RZ ;  /* 0x0000006514067210 */ /* 0x009fe20007f9e0ff */
[----:B------:R-:W-:Y:S01]  /*8f80*/  BSSY B0, `(.L_x_230) ;  /* 0x000000b000007945 */ /* 0x000fe20003800000 */
[----:B------:R-:W-:Y:S02]  /*8f90*/  ISETP.GT.AND P6, PT, R5, 0xc8, P6 ;  /* 0x000000c80500780c */ /* 0x000fe400037c4270 */
[----:B------:R-:W-:Y:S01]  /*8fa0*/  FMUL R3, R3, R2 ;  /* 0x0000000203037220 */ /* 0x000fe20000400000 */
[----:B------:R-:W-:-:S03]  /*8fb0*/  IMAD.X R7, R21, 0x1, R15, P4 ;  /* 0x0000000115077824 */ /* 0x000fc600020e060f */
[----:B------:R-:W-:-:S05]  /*8fc0*/  FFMA R3, R46, R0, R3 ;  /* 0x000000002e037223 */ /* 0x000fca0000000003 */
[----:B------:R-:W-:-:S05]  /*8fd0*/  F2FP.F16.F32.PACK_AB R3, RZ, R3 ;  /* 0x00000003ff03723e */ /* 0x000fca00000000ff */
[----:B------:R0:W-:Y:S01]  /*8fe0*/  @P5 STG.E.U16 desc[UR12][R6.64], R3 ;  /* 0x0000000306005986 */ /* 0x0001e2000c10150c */
[----:B------:R-:W-:Y:S05]  /*8ff0*/  @!P6 BRA `(.L_x_231) ;  /* 0x00000000000ce947 */ /* 0x000fea0003800000 */
[----:B0-----:R-:W-:-:S04]  /*9000*/  IADD3 R6, P4, R56, UR9, RZ ;  /* 0x0000000938067c10 */ /* 0x001fc8000ff9e0ff */
[----:B------:R-:W-:-:S05]  /*9010*/  IADD3.X R7, R57, UR4, RZ, P4, !PT ;  /* 0x0000000439077c10 */ /* 0x000fca000a7fe4ff */
[----:B------:R3:W5:Y:S04]  /*9020*/  LDG.E.LTC128B.U16 R4, desc[UR12][R6.64] ;  /* 0x0000000c06047981 */ /* 0x000768000c1e1520 */
.L_x_231:
[----:B------:R-:W-:Y:S05]  /*9030*/  BSYNC B0 ;  /* 0x0000000000007941 */ /* 0x000fea0003800000 */
.L_x_230:
[----:B0----5:R-:W-:Y:S01]  /*9040*/  HADD2.F32 R3, -RZ, R4.H0_H0 ;  /* 0x20000004ff037230 */ /* 0x021fe20000004100 */
[----:B------:R-:W-:Y:S01]  /*9050*/  ISETP.GT.AND P4, PT, R5, 0xc0, P3 ;  /* 0x000000c00500780c */ /* 0x000fe20001f84270 */
[----:B------:R-:W-:Y:S03]  /*9060*/  BSSY B0, `(.L_x_232) ;  /* 0x000000b000007945 */ /* 0x000fe60003800000 */
[----:B---3--:R-:W-:-:S04]  /*9070*/  FMUL R6, R3, R2 ;  /* 0x0000000203067220 */ /* 0x008fc80000400000 */
[----:B------:R-:W-:Y:S01]  /*9080*/  FFMA R47, R47, R0, R6 ;  /* 0x000000002f2f7223 */ /* 0x000fe20000000006 */
[----:B------:R-:W-:-:S04]  /*9090*/  IADD3 R6, P5, R20, R103, RZ ;  /* 0x0000006714067210 */ /* 0x000fc80007fbe0ff */
[----:B------:R-:W-:Y:S01]  /*90a0*/  F2FP.F16.F32.PACK_AB R47, RZ, R47 ;  /* 0x0000002fff2f723e */ /* 0x000fe200000000ff */
[----:B------:R-:W-:-:S05]  /*90b0*/  IMAD.X R7, R21, 0x1, R15, P5 ;  /* 0x0000000115077824 */ /* 0x000fca00028e060f */
[----:B------:R0:W-:Y:S01]  /*90c0*/  @P6 STG.E.U16 desc[UR12][R6.64], R47 ;  /* 0x0000002f06006986 */ /* 0x0001e2000c10150c */
[----:B------:R-:W-:Y:S05]  /*90d0*/  @!P4 BRA `(.L_x_233) ;  /* 0x00000000000cc947 */ /* 0x000fea0003800000 */
[----:B0-----:R-:W-:-:S04]  /*90e0*/  IADD3 R6, P5, R16, UR8, RZ ;  /* 0x0000000810067c10 */ /* 0x001fc8000ffbe0ff */
[----:B------:R-:W-:-:S05]  /*90f0*/  IADD3.X R7, R17, UR4, RZ, P5, !PT ;  /* 0x0000000411077c10 */ /* 0x000fca000affe4ff */
[----:B------:R3:W5:Y:S04]  /*9100*/  LDG.E.LTC128B.U16 R4, desc[UR12][R6.64] ;  /* 0x0000000c06047981 */ /* 0x000768000c1e1520 */
.L_x_233:
[----:B------:R-:W-:Y:S05]  /*9110*/  BSYNC B0 ;  /* 0x0000000000007941 */ /* 0x000fea0003800000 */
.L_x_232:
        /* <DEDUP_REMOVED lines=13> */
.L_x_235:
[----:B------:R-:W-:Y:S05]  /*91f0*/  BSYNC B0 ;  /* 0x0000000000007941 */ /* 0x000fea0003800000 */
.L_x_234:
        /* <DEDUP_REMOVED lines=13> */
.L_x_237:
[----:B------:R-:W-:Y:S05]  /*92d0*/  BSYNC B0 ;  /* 0x0000000000007941 */ /* 0x000fea0003800000 */
.L_x_236:
        /* <DEDUP_REMOVED lines=13> */
.L_x_239:
[----:B------:R-:W-:Y:S05]  /*93b0*/  BSYNC B0 ;  /* 0x0000000000007941 */ /* 0x000fea0003800000 */
.L_x_238:
        /* <DEDUP_REMOVED lines=13> */
.L_x_241:
[----:B------:R-:W-:Y:S05]  /*9490*/  BSYNC B0 ;  /* 0x0000000000007941 */ /* 0x000fea0003800000 */
.L_x_240:
[----:B-----5:R-:W-:Y:S01]  /*94a0*/  HADD2.F32 R3, -RZ, R4.H0_H0 ;  /* 0x20000004ff037230 */ /* 0x020fe20000004100 */
[----:B0--3--:R-:W-:Y:S01]  /*94b0*/  IADD3 R6, P4, R8, R109, RZ ;  /* 0x0000006d08067210 */ /* 0x009fe20007f9e0ff */
[----:B------:R-:W-:Y:S01]  /*94c0*/  BSSY B0, `(.L_x_242) ;  /* 0x000000b000007945 */ /* 0x000fe20003800000 */
[----:B------:R-:W-:Y:S02]  /*94d0*/  ISETP.GT.AND P2, PT, R5, 0xc0, P0 ;  /* 0x000000c00500780c */ /* 0x000fe40000744270 */
[----:B------:R-:W-:Y:S01]  /*94e0*/  FMUL R3, R3, R2 ;  /* 0x0000000203037220 */ /* 0x000fe20000400000 */
[----:B------:R-:W-:Y:S01]  /*94f0*/  IMAD.X R7, R9, 0x1, R15, P4 ;  /* 0x0000000109077824 */ /* 0x000fe200020e060f */
[----:B------:R-:W-:Y:S02]  /*9500*/  IADD3 R10, P4, R16, UR5, RZ ;  /* 0x00000005100a7c10 */ /* 0x000fe4000ff9e0ff */
[----:B------:R-:W-:Y:S02]  /*9510*/  FFMA R3, R52, R0, R3 ;  /* 0x0000000034037223 */ /* 0x000fe40000000003 */
[----:B------:R-:W-:-:S03]  /*9520*/  IADD3.X R11, R17, UR4, RZ, P4, !PT ;  /* 0x00000004110b7c10 */ /* 0x000fc6000a7fe4ff */
[----:B------:R-:W-:-:S05]  /*9530*/  F2FP.F16.F32.PACK_AB R3, RZ, R3 ;  /* 0x00000003ff03723e */ /* 0x000fca00000000ff */
[----:B------:R0:W-:Y:S01]  /*9540*/  @P3 STG.E.U16 desc[UR12][R6.64], R3 ;  /* 0x0000000306003986 */ /* 0x0001e2000c10150c */
[----:B------:R-:W-:Y:S05]  /*9550*/  @!P2 BRA `(.L_x_243) ;  /* 0x000000000004a947 */ /* 0x000fea0003800000 */
[----:B------:R3:W5:Y:S02]  /*9560*/  LDG.E.LTC128B.U16 R4, desc[UR12][R10.64] ;  /* 0x0000000c0a047981 */ /* 0x000764000c1e1520 */
.L_x_243:
[----:B------:R-:W-:Y:S05]  /*9570*/  BSYNC B0 ;  /* 0x0000000000007941 */ /* 0x000fea0003800000 */
.L_x_242:
[----:B0----5:R-:W-:Y:S01]  /*9580*/  HADD2.F32 R3, -RZ, R4.H0_H0 ;  /* 0x20000004ff037230 */ /* 0x021fe20000004100 */
[----:B------:R-:W-:Y:S01]  /*9590*/  ISETP.GT.AND P1, PT, R5, 0xc8, P1 ;  /* 0x000000c80500780c */ /* 0x000fe20000f24270 */
[----:B------:R-:W-:Y:S03]  /*95a0*/  BSSY B0, `(.L_x_244) ;  /* 0x000000c000007945 */ /* 0x000fe60003800000 */
[----:B------:R-:W-:Y:S01]  /*95b0*/  FMUL R6, R3, R2 ;  /* 0x0000000203067220 */ /* 0x000fe20000400000 */
[----:B------:R-:W-:-:S03]  /*95c0*/  PRMT R3, R4, 0x7610, R3 ;  /* 0x0000761004037816 */ /* 0x000fc60000000003 */
        /* <DEDUP_REMOVED lines=9> */
.L_x_245:
[----:B------:R-:W-:Y:S05]  /*9660*/  BSYNC B0 ;  /* 0x0000000000007941 */ /* 0x000fea0003800000 */
.L_x_244:
[----:B0----5:R-:W-:Y:S01]  /*9670*/  HADD2.F32 R7, -RZ, R3.H0_H0 ;  /* 0x20000003ff077230 */ /* 0x021fe20000004100 */
[----:B------:R-:W-:Y:S01]  /*9680*/  IADD3 R4, P2, R20, R109, RZ ;  /* 0x0000006d14047210 */ /* 0x000fe20007f5e0ff */
[----:B------:R-:W-:Y:S01]  /*9690*/  BSSY B0, `(.L_x_246) ;  /* 0x000000c000007945 */ /* 0x000fe20003800000 */
[----:B------:R-:W-:Y:S02]  /*96a0*/  ISETP.GT.AND P0, PT, R5, 0xc8, P0 ;  /* 0x000000c80500780c */ /* 0x000fe40000704270 */
[----:B------:R-:W-:Y:S01]  /*96b0*/  FMUL R7, R7, R2 ;  /* 0x0000000207077220 */ /* 0x000fe20000400000 */
[----:B------:R-:W-:Y:S01]  /*96c0*/  IMAD.X R5, R21, 0x1, R15, P2 ;  /* 0x0000000115057824 */ /* 0x000fe200010e060f */
[----:B------:R-:W-:Y:S02]  /*96d0*/  IADD3 R6, P2, R56, UR5, RZ ;  /* 0x0000000538067c10 */ /* 0x000fe4000ff5e0ff */
[----:B------:R-:W-:-:S05]  /*96e0*/  FFMA R7, R54, R0, R7 ;  /* 0x0000000036077223 */ /* 0x000fca0000000007 */
[----:B------:R-:W-:-:S04]  /*96f0*/  F2FP.F16.F32.PACK_AB R7, RZ, R7 ;  /* 0x00000007ff07723e */ /* 0x000fc800000000ff */
[----:B------:R-:W-:Y:S02]  /*9700*/  PRMT R8, R7, 0x7610, R8 ;  /* 0x0000761007087816 */ /* 0x000fe40000000008 */
[----:B------:R-:W-:-:S03]  /*9710*/  IADD3.X R7, R57, UR4, RZ, P2, !PT ;  /* 0x0000000439077c10 */ /* 0x000fc600097fe4ff */
[----:B------:R0:W-:Y:S01]  /*9720*/  @P1 STG.E.U16 desc[UR12][R4.64], R8 ;  /* 0x0000000804001986 */ /* 0x0001e2000c10150c */
[----:B------:R-:W-:Y:S05]  /*9730*/  @!P0 BRA `(.L_x_247) ;  /* 0x0000000000048947 */ /* 0x000fea0003800000 */
[----:B------:R0:W5:Y:S02]  /*9740*/  LDG.E.LTC128B.U16 R3, desc[UR12][R6.64] ;  /* 0x0000000c06037981 */ /* 0x000164000c1e1520 */
.L_x_247:
[----:B------:R-:W-:Y:S05]  /*9750*/  BSYNC B0 ;  /* 0x0000000000007941 */ /* 0x000fea0003800000 */
.L_x_246:
[----:B-----5:R-:W-:-:S05]  /*9760*/  HADD2.F32 R3, -RZ, R3.H0_H0 ;  /* 0x20000003ff037230 */ /* 0x020fca0000004100 */
[----:B0-----:R-:W-:Y:S01]  /*9770*/  FMUL R4, R3, R2 ;  /* 0x0000000203047220 */ /* 0x001fe20000400000 */
[----:B------:R-:W-:-:S03]  /*9780*/  IADD3 R2, P1, R20, R111, RZ ;  /* 0x0000006f14027210 */ /* 0x000fc60007f3e0ff */
[----:B------:R-:W-:Y:S01]  /*9790*/  FFMA R4, R55, R0, R4 ;  /* 0x0000000037047223 */ /* 0x000fe20000000004 */
[----:B------:R-:W-:Y:S09]  /*97a0*/  @!P0 EXIT ;  /* 0x000000000000894d */ /* 0x000ff20003800000 */
[----:B------:R-:W-:Y:S01]  /*97b0*/  F2FP.F16.F32.PACK_AB R4, RZ, R4 ;  /* 0x00000004ff04723e */ /* 0x000fe200000000ff */
[----:B------:R-:W-:-:S05]  /*97c0*/  IMAD.X R3, R21, 0x1, R15, P1 ;  /* 0x0000000115037824 */ /* 0x000fca00008e060f */
[----:B------:R-:W-:Y:S01]  /*97d0*/  STG.E.U16 desc[UR12][R2.64], R4 ;  /* 0x0000000402007986 */ /* 0x000fe2000c10150c */
[----:B------:R-:W-:Y:S05]  /*97e0*/  EXIT ;  /* 0x000000000000794d */ /* 0x000fea0003800000 */
.L_x_27:
[----:B------:R-:W-:Y:S01]  /*97f0*/  ULDC.64 UR4, c[0x0][0x5c8] ;  /* 0x0001720000047ab9 */ /* 0x000fe20000000a00 */
[-C--:B------:R-:W-:Y:S01]  /*9800*/  FMUL R120, R120, R0.reuse ;  /* 0x0000000078787220 */ /* 0x080fe20000400000 */
[----:B------:R-:W-:Y:S01]  /*9810*/  LEA R2, P1, R10, UR4, 0x1 ;  /* 0x000000040a027c11 */ /* 0x000fe2000f8208ff */
[-C--:B------:R-:W-:Y:S01]  /*9820*/  FMUL R121, R121, R0.reuse ;  /* 0x0000000079797220 */ /* 0x080fe20000400000 */
[----:B------:R-:W-:Y:S01]  /*9830*/  ISETP.GT.AND P5, PT, R7, 0x1, PT ;  /* 0x000000010700780c */ /* 0x000fe20003fa4270 */
[----:B------:R-:W-:Y:S01]  /*9840*/  FMUL R122, R122, R0 ;  /* 0x000000007a7a7220 */ /* 0x000fe20000400000 */
[----:B------:R-:W-:Y:S01]  /*9850*/  F2FP.F16.F32.PACK_AB R120, RZ, R120 ;  /* 0x00000078ff78723e */ /* 0x000fe200000000ff */
[-C--:B------:R-:W-:Y:S01]  /*9860*/  FMUL R123, R123, R0.reuse ;  /* 0x000000007b7b7220 */ /* 0x080fe20000400000 */
[----:B------:R-:W-:Y:S01]  /*9870*/  LEA.HI.X R3, R10, UR5, R155, 0x1, P1 ;  /* 0x000000050a037c11 */ /* 0x000fe200088f0c9b */
[-C--:B------:R-:W-:Y:S01]  /*9880*/  FMUL R124, R124, R0.reuse ;  /* 0x000000007c7c7220 */ /* 0x080fe20000400000 */
[----:B------:R-:W-:Y:S01]  /*9890*/  ISETP.GT.AND P1, PT, R5, RZ, P5 ;  /* 0x000000ff0500720c */ /* 0x000fe20002f24270 */
[-C--:B------:R-:W-:Y:S01]  /*98a0*/  FMUL R125, R125, R0.reuse ;  /* 0x000000007d7d7220 */ /* 0x080fe20000400000 */
[C---:B------:R-:W-:Y:S01]  /*98b0*/  ISETP.GT.AND P3, PT, R5.reuse, 0x8, P4 ;  /* 0x000000080500780c */ /* 0x040fe20002764270 */
[----:B------:R0:W-:Y:S01]  /*98c0*/  @P0 STG.E.U16 desc[UR12][R2.64], R120 ;  /* 0x0000007802000986 */ /* 0x0001e2000c10150c */
[----:B------:R-:W-:Y:S01]  /*98d0*/  ISETP.GT.AND P0, PT, R5, 0x8, P5 ;  /* 0x000000080500780c */ /* 0x000fe20002f04270 */
[-C--:B------:R-:W-:Y:S01]  /*98e0*/  FMUL R126, R126, R0.reuse ;  /* 0x000000007e7e7220 */ /* 0x080fe20000400000 */
[----:B------:R-:W-:Y:S01]  /*98f0*/  SHF.L.U64.HI R11, R9, 0x1, R8 ;  /* 0x00000001090b7819 */ /* 0x000fe20000010208 */
[----:B------:R-:W-:Y:S01]  /*9900*/  FMUL R127, R127, R0 ;  /* 0x000000007f7f7220 */ /* 0x000fe20000400000 */
[----:B------:R-:W-:Y:S01]  /*9910*/  LEA R8, P2, R9, R2, 0x1 ;  /* 0x0000000209087211 */ /* 0x000fe200078408ff */
[-C--:B------:R-:W-:Y:S01]  /*9920*/  FMUL R128, R128, R0.reuse ;  /* 0x0000000080807220 */ /* 0x080fe20000400000 */
[----:B------:R-:W-:Y:S01]  /*9930*/  F2FP.F16.F32.PACK_AB R121, RZ, R121 ;  /* 0x00000079ff79723e */ /* 0x000fe200000000ff */
[----:B------:R-:W-:Y:S01]  /*9940*/  FMUL R129, R129, R0 ;  /* 0x0000000081817220 */ /* 0x000fe20000400000 */
[----:B------:R-:W-:Y:S01]  /*9950*/  F2FP.F16.F32.PACK_AB R122, RZ, R122 ;  /* 0x0000007aff7a723e */ /* 0x000fe200000000ff */
[----:B------:R-:W-:Y:S01]  /*9960*/  IMAD.X R9, R11, 0x1, R3, P2 ;  /* 0x000000010b097824 */ /* 0x000fe200010e0603 */
[----:B------:R-:W-:Y:S01]  /*9970*/  F2FP.F16.F32.PACK_AB R123, RZ, R123 ;  /* 0x0000007bff7b723e */ /* 0x000fe200000000ff */
[----:B------:R1:W-:Y:S01]  /*9980*/  @P1 STG.E.U16 desc[UR12][R2.64+0x2], R121 ;  /* 0x0000027902001986 */ /* 0x0003e2000c10150c */
[C---:B------:R-:W-:Y:S01]  /*9990*/  ISETP.GT.AND P6, PT, R7.reuse, 0x8, PT ;  /* 0x000000080700780c */ /* 0x040fe20003fc4270 */
[-C--:B------:R-:W-:Y:S01]  /*99a0*/  FMUL R130, R130, R0.reuse ;  /* 0x0000000082827220 */ /* 0x080fe20000400000 */
[----:B------:R-:W-:Y:S01]  /*99b0*/  ISETP.GT.AND P5, PT, R7, 0x9, PT ;  /* 0x000000090700780c */ /* 0x000fe20003fa4270 */
[----:B------:R-:W-:Y:S01]  /*99c0*/  @P3 STG.E.U16 desc[UR12][R8.64], R122 ;  /* 0x0000007a08003986 */ /* 0x000fe2000c10150c */
[----:B------:R-:W-:Y:S01]  /*99d0*/  ISETP.GT.AND P1, PT, R5, RZ, P6 ;  /* 0x000000ff0500720c */ /* 0x000fe20003724270 */
[----:B------:R-:W-:Y:S01]  /*99e0*/  FMUL R131, R131, R0 ;  /* 0x0000000083837220 */ /* 0x000fe20000400000 */
[C---:B------:R-:W-:Y:S01]  /*99f0*/  ISETP.GT.AND P2, PT, R5.reuse, RZ, P5 ;  /* 0x000000ff0500720c */ /* 0x040fe20002f44270 */
[----:B------:R-:W-:Y:S01]  /*9a00*/  @P0 STG.E.U16 desc[UR12][R8.64+0x2], R123 ;  /* 0x0000027b08000986 */ /* 0x000fe2000c10150c */
[----:B------:R-:W-:Y:S01]  /*9a10*/  ISETP.GT.AND P0, PT, R5, 0x8, P6 ;  /* 0x000000080500780c */ /* 0x000fe20003704270 */
[----:B------:R-:W-:Y:S01]  /*9a20*/  IMAD.SHL.U32 R13, R14, 0x80, RZ ;  /* 0x000000800e0d7824 */ /* 0x000fe200078e00ff */
[----:B------:R-:W-:Y:S01]  /*9a30*/  F2FP.F16.F32.PACK_AB R124, RZ, R124 ;  /* 0x0000007cff7c723e */ /* 0x000fe200000000ff */
[-C--:B------:R-:W-:Y:S01]  /*9a40*/  FMUL R132, R132, R0.reuse ;  /* 0x0000000084847220 */ /* 0x080fe20000400000 */
[----:B------:R-:W-:Y:S01]  /*9a50*/  F2FP.F16.F32.PACK_AB R125, RZ, R125 ;  /* 0x0000007dff7d723e */ /* 0x000fe200000000ff */
[----:B------:R-:W-:Y:S01]  /*9a60*/  FMUL R133, R133, R0 ;  /* 0x0000000085857220 */ /* 0x000fe20000400000 */
[----:B------:R-:W-:Y:S01]  /*9a70*/  F2FP.F16.F32.PACK_AB R126, RZ, R126 ;  /* 0x0000007eff7e723e */ /* 0x000fe200000000ff */
[-C--:B------:R-:W-:Y:S01]  /*9a80*/  FMUL R134, R134, R0.reuse ;  /* 0x0000000086867220 */ /* 0x080fe20000400000 */
[----:B------:R-:W-:Y:S01]  /*9a90*/  ISETP.GT.AND P3, PT, R7, 0x10, PT ;  /* 0x000000100700780c */ /* 0x000fe20003f64270 */
[----:B------:R-:W-:Y:S01]  /*9aa0*/  @P1 STG.E.U16 desc[UR12][R2.64+0x10], R124 ;  /* 0x0000107c02001986 */ /* 0x000fe2000c10150c */
[----:B------:R-:W-:Y:S01]  /*9ab0*/  ISETP.GT.AND P1, PT, R5, 0x8, P5 ;  /* 0x000000080500780c */ /* 0x000fe20002f24270 */
[----:B------:R-:W-:Y:S01]  /*9ac0*/  FMUL R135, R135, R0 ;  /* 0x0000000087877220 */ /* 0x000fe20000400000 */
[----:B------:R-:W-:Y:S01]  /*9ad0*/  F2FP.F16.F32.PACK_AB R127, RZ, R127 ;  /* 0x0000007fff7f723e */ /* 0x000fe200000000ff */
[----:B------:R-:W-:Y:S01]  /*9ae0*/  @P2 STG.E.U16 desc[UR12][R2.64+0x12], R125 ;  /* 0x0000127d02002986 */ /* 0x000fe2000c10150c */
[----:B------:R-:W-:Y:S01]  /*9af0*/  F2FP.F16.F32.PACK_AB R128, RZ, R128 ;  /* 0x00000080ff80723e */ /* 0x000fe200000000ff */
[-C--:B------:R-:W-:Y:S01]  /*9b00*/  FMUL R136, R136, R0.reuse ;  /* 0x0000000088887220 */ /* 0x080fe20000400000 */
[----:B------:R-:W-:Y:S01]  /*9b10*/  ISETP.GT.AND P2, PT, R7, 0x11, PT ;  /* 0x000000110700780c */ /* 0x000fe20003f44270 */
[----:B------:R-:W-:Y:S01]  /*9b20*/  @P0 STG.E.U16 desc[UR12][R8.64+0x10], R126 ;  /* 0x0000107e08000986 */ /* 0x000fe2000c10150c */
[----:B------:R-:W-:Y:S01]  /*9b30*/  ISETP.GT.AND P0, PT, R5, RZ, P3 ;  /* 0x000000ff0500720c */ /* 0x000fe20001f04270 */
[-C--:B------:R-:W-:Y:S01]  /*9b40*/  FMUL R137, R137, R0.reuse ;  /* 0x0000000089897220 */ /* 0x080fe20000400000 */
[----:B------:R-:W-:Y:S01]  /*9b50*/  F2FP.F16.F32.PACK_AB R129, RZ, R129 ;  /* 0x00000081ff81723e */ /* 0x000fe200000000ff */
[----:B------:R-:W-:Y:S01]  /*9b60*/  FMUL R138, R138, R0 ;  /* 0x000000008a8a7220 */ /* 0x000fe20000400000 */
[----:B------:R-:W-:Y:S01]  /*9b70*/  F2FP.F16.F32.PACK_AB R130, RZ, R130 ;  /* 0x00000082ff82723e */ /* 0x000fe200000000ff */
[----:B------:R-:W-:Y:S01]  /*9b80*/  @P1 STG.E.U16 desc[UR12][R8.64+0x12], R127 ;  /* 0x0000127f08001986 */ /* 0x000fe2000c10150c */
[----:B------:R-:W-:Y:S01]  /*9b90*/  F2FP.F16.F32.PACK_AB R131, RZ, R131 ;  /* 0x00000083ff83723e */ /* 0x000fe200000000ff */
[-C--:B------:R-:W-:Y:S01]  /*9ba0*/  FMUL R139, R139, R0.reuse ;  /* 0x000000008b8b7220 */ /* 0x080fe20000400000 */
[----:B------:R-:W-:Y:S01]  /*9bb0*/  SHF.L.U64.HI R15, R14, 0x7, R15 ;  /* 0x000000070e0f7819 */ /* 0x000fe2000001020f */
[-C--:B------:R-:W-:Y:S01]  /*9bc0*/  FMUL R140, R140, R0.reuse ;  /* 0x000000008c8c7220 */ /* 0x080fe20000400000 */
[----:B------:R-:W-:Y:S01]  /*9bd0*/  LOP3.LUT R17, R13, 0x2, RZ, 0xfc, !PT ;  /* 0x000000020d117812 */ /* 0x000fe200078efcff */
[----:B------:R-:W-:Y:S01]  /*9be0*/  FMUL R141, R141, R0 ;  /* 0x000000008d8d7220 */ /* 0x000fe20000400000 */
[----:B------:R-:W-:Y:S01]  /*9bf0*/  F2FP.F16.F32.PACK_AB R132, RZ, R132 ;  /* 0x00000084ff84723e */ /* 0x000fe200000000ff */
[----:B------:R2:W-:Y:S01]  /*9c00*/  @P0 STG.E.U16 desc[UR12][R2.64+0x20], R128 ;  /* 0x0000208002000986 */ /* 0x0005e2000c10150c */
[----:B------:R-:W-:Y:S01]  /*9c10*/  ISETP.GT.AND P0, PT, R5, RZ, P2 ;  /* 0x000000ff0500720c */ /* 0x000fe20001704270 */
[-C--:B------:R-:W-:Y:S01]  /*9c20*/  FMUL R142, R142, R0.reuse ;  /* 0x000000008e8e7220 */ /* 0x080fe20000400000 */
[----:B------:R-:W-:Y:S01]  /*9c30*/  ISETP.GT.AND P1, PT, R7, 0x19, PT ;  /* 0x000000190700780c */ /* 0x000fe20003f24270 */
[-C--:B------:R-:W-:Y:S01]  /*9c40*/  FMUL R143, R143, R0.reuse ;  /* 0x000000008f8f7220 */ /* 0x080fe20000400000 */
[----:B------:R-:W-:Y:S01]  /*9c50*/  F2FP.F16.F32.PACK_AB R133, RZ, R133 ;  /* 0x00000085ff85723e */ /* 0x000fe200000000ff */
[----:B------:R-:W-:Y:S01]  /*9c60*/  FMUL R144, R144, R0 ;  /* 0x0000000090907220 */ /* 0x000fe20000400000 */
[----:B------:R-:W-:Y:S01]  /*9c70*/  F2FP.F16.F32.PACK_AB R134, RZ, R134 ;  /* 0x00000086ff86723e */ /* 0x000fe200000000ff */
[-C--:B------:R-:W-:Y:S01]  /*9c80*/  FMUL R145, R145, R0.reuse ;  /* 0x0000000091917220 */ /* 0x080fe20000400000 */
[----:B------:R-:W-:Y:S01]  /*9c90*/  F2FP.F16.F32.PACK_AB R135, RZ, R135 ;  /* 0x00000087ff87723e */ /* 0x000fe200000000ff */
[----:B------:R-:W-:Y:S01]  /*9ca0*/  FMUL R146, R146, R0 ;  /* 0x0000000092927220 */ /* 0x000fe20000400000 */
[----:B------:R-:W-:Y:S01]  /*9cb0*/  F2FP.F16.F32.PACK_AB R136, RZ, R136 ;  /* 0x00000088ff88723e */ /* 0x000fe200000000ff */
[-C--:B------:R-:W-:Y:S01]  /*9cc0*/  FMUL R147, R147, R0.reuse ;  /* 0x0000000093937220 */ /* 0x080fe20000400000 */
[----:B------:R-:W-:Y:S01]  /*9cd0*/  F2FP.F16.F32.PACK_AB R137, RZ, R137 ;  /* 0x00000089ff89723e */ /* 0x000fe200000000ff */
[----:B------:R3:W-:Y:S01]  /*9ce0*/  @P0 STG.E.U16 desc[UR12][R2.64+0x22], R129 ;  /* 0x0000228102000986 */ /* 0x0007e2000c10150c */
[----:B------:R-:W-:Y:S01]  /*9cf0*/  ISETP.GT.AND P0, PT, R5, 0x8, P3 ;  /* 0x000000080500780c */ /* 0x000fe20001f04270 */
[----:B------:R-:W-:Y:S01]  /*9d00*/  FMUL R148, R148, R0 ;  /* 0x0000000094947220 */ /* 0x000fe20000400000 */
[----:B------:R-:W-:Y:S01]  /*9d10*/  F2FP.F16.F32.PACK_AB R138, RZ, R138 ;  /* 0x0000008aff8a723e */ /* 0x000fe200000000ff */
[-C--:B------:R-:W-:Y:S01]  /*9d20*/  FMUL R149, R149, R0.reuse ;  /* 0x0000000095957220 */ /* 0x080fe20000400000 */
[----:B------:R-:W-:Y:S01]  /*9d30*/  F2FP.F16.F32.PACK_AB R139, RZ, R139 ;  /* 0x0000008bff8b723e */ /* 0x000fe200000000ff */
[----:B------:R-:W-:Y:S01]  /*9d40*/  FMUL R150, R150, R0 ;  /* 0x0000000096967220 */ /* 0x000fe20000400000 */
[----:B------:R-:W-:Y:S01]  /*9d50*/  F2FP.F16.F32.PACK_AB R140, RZ, R140 ;  /* 0x0000008cff8c723e */ /* 0x000fe200000000ff */
[-C--:B------:R-:W-:Y:S01]  /*9d60*/  FMUL R151, R151, R0.reuse ;  /* 0x0000000097977220 */ /* 0x080fe20000400000 */
[----:B------:R-:W-:Y:S01]  /*9d70*/  ISETP.GT.AND P5, PT, R7, 0x29, PT ;  /* 0x000000290700780c */ /* 0x000fe20003fa4270 */
[-C--:B------:R-:W-:Y:S01]  /*9d80*/  FMUL R88, R88, R0.reuse ;  /* 0x0000000058587220 */ /* 0x080fe20000400000 */
[----:B------:R-:W-:Y:S01]  /*9d90*/  F2FP.F16.F32.PACK_AB R141, RZ, R141 ;  /* 0x0000008dff8d723e */ /* 0x000fe200000000ff */
[----:B------:R-:W-:Y:S01]  /*9da0*/  FMUL R89, R89, R0 ;  /* 0x0000000059597220 */ /* 0x000fe20000400000 */
[----:B------:R-:W-:Y:S01]  /*9db0*/  F2FP.F16.F32.PACK_AB R142, RZ, R142 ;  /* 0x0000008eff8e723e */ /* 0x000fe200000000ff */
[----:B------:R-:W-:Y:S01]  /*9dc0*/  @P0 STG.E.U16 desc[UR12][R8.64+0x20], R130 ;  /* 0x0000208208000986 */ /* 0x000fe2000c10150c */
[----:B------:R-:W-:Y:S01]  /*9dd0*/  ISETP.GT.AND P0, PT, R5, 0x8, P2 ;  /* 0x000000080500780c */ /* 0x000fe20001704270 */
[-C--:B------:R-:W-:Y:S01]  /*9de0*/  FMUL R90, R90, R0.reuse ;  /* 0x000000005a5a7220 */ /* 0x080fe20000400000 */
[----:B------:R-:W-:Y:S01]  /*9df0*/  ISETP.GT.AND P2, PT, R7, 0x18, PT ;  /* 0x000000180700780c */ /* 0x000fe20003f44270 */
[-C--:B------:R-:W-:Y:S01]  /*9e00*/  FMUL R91, R91, R0.reuse ;  /* 0x000000005b5b7220 */ /* 0x080fe20000400000 */
[----:B------:R-:W-:Y:S01]  /*9e10*/  F2FP.F16.F32.PACK_AB R143, RZ, R143 ;  /* 0x0000008fff8f723e */ /* 0x000fe200000000ff */
[-C--:B------:R-:W-:Y:S01]  /*9e20*/  FMUL R92, R92, R0.reuse ;  /* 0x000000005c5c7220 */ /* 0x080fe20000400000 */
[----:B------:R-:W-:Y:S01]  /*9e30*/  ISETP.GT.AND P3, PT, R7, 0x30, PT ;  /* 0x000000300700780c */ /* 0x000fe20003f64270 */
[----:B------:R-:W-:Y:S01]  /*9e40*/  FMUL R93, R93, R0 ;  /* 0x000000005d5d7220 */ /* 0x000fe20000400000 */
[----:B------:R-:W-:Y:S01]  /*9e50*/  F2FP.F16.F32.PACK_AB R144, RZ, R144 ;  /* 0x00000090ff90723e */ /* 0x000fe200000000ff */
[-C--:B------:R-:W-:Y:S01]  /*9e60*/  FMUL R94, R94, R0.reuse ;  /* 0x000000005e5e7220 */ /* 0x080fe20000400000 */
[----:B------:R-:W-:Y:S01]  /*9e70*/  F2FP.F16.F32.PACK_AB R145, RZ, R145 ;  /* 0x00000091ff91723e */ /* 0x000fe200000000ff */
[----:B------:R-:W-:Y:S01]  /*9e80*/  FMUL R95, R95, R0 ;  /* 0x000000005f5f7220 */ /* 0x000fe20000400000 */
[----:B------:R-:W-:Y:S01]  /*9e90*/  F2FP.F16.F32.PACK_AB R146, RZ, R146 ;  /* 0x00000092ff92723e */ /* 0x000fe200000000ff */
[----:B------:R-:W-:Y:S01]  /*9ea0*/  @P0 STG.E.U16 desc[UR12][R8.64+0x22], R131 ;  /* 0x0000228308000986 */ /* 0x000fe2000c10150c */
[----:B------:R-:W-:Y:S01]  /*9eb0*/  IADD3 R10, P0, R13, R2, RZ ;  /* 0x000000020d0a7210 */ /* 0x000fe20007f1e0ff */
[-C--:B------:R-:W-:Y:S01]  /*9ec0*/  FMUL R96, R96, R0.reuse ;  /* 0x0000000060607220 */ /* 0x080fe20000400000 */
[----:B------:R-:W-:Y:S01]  /*9ed0*/  F2FP.F16.F32.PACK_AB R147, RZ, R147 ;  /* 0x00000093ff93723e */ /* 0x000fe200000000ff */
[----:B------:R-:W-:Y:S01]  /*9ee0*/  FMUL R97, R97, R0 ;  /* 0x0000000061617220 */ /* 0x000fe20000400000 */
[----:B------:R-:W-:Y:S01]  /*9ef0*/  F2FP.F16.F32.PACK_AB R148, RZ, R148 ;  /* 0x00000094ff94723e */ /* 0x000fe200000000ff */
[--C-:B------:R-:W-:Y:S01]  /*9f00*/  IMAD.X R11, R15, 0x1, R3.reuse, P0 ;  /* 0x000000010f0b7824 */ /* 0x100fe200000e0603 */
[----:B0-----:R-:W-:Y:S01]  /*9f10*/  IADD3 R120, P0, R17, R2, RZ ;  /* 0x0000000211787210 */ /* 0x001fe20007f1e0ff */
[-C--:B------:R-:W-:Y:S01]  /*9f20*/  FMUL R98, R98, R0.reuse ;  /* 0x0000000062627220 */ /* 0x080fe20000400000 */
[----:B------:R-:W-:Y:S01]  /*9f30*/  F2FP.F16.F32.PACK_AB R149, RZ, R149 ;  /* 0x00000095ff95723e */ /* 0x000fe200000000ff */
[----:B------:R-:W-:Y:S01]  /*9f40*/  FMUL R99, R99, R0 ;  /* 0x0000000063637220 */ /* 0x000fe20000400000 */
[----:B------:R-:W-:Y:S01]  /*9f50*/  F2FP.F16.F32.PACK_AB R150, RZ, R150 ;  /* 0x00000096ff96723e */ /* 0x000fe200000000ff */
[----:B-1----:R-:W-:Y:S01]  /*9f60*/  IMAD.X R121, R15, 0x1, R3, P0 ;  /* 0x000000010f797824 */ /* 0x002fe200000e0603 */
[----:B------:R-:W-:Y:S01]  /*9f70*/  ISETP.GT.AND P0, PT, R5, RZ, P2 ;  /* 0x000000ff0500720c */ /* 0x000fe20001704270 */
[-C--:B------:R-:W-:Y:S01]  /*9f80*/  FMUL R100, R100, R0.reuse ;  /* 0x0000000064647220 */ /* 0x080fe20000400000 */
[----:B------:R-:W-:Y:S01]  /*9f90*/  F2FP.F16.F32.PACK_AB R151, RZ, R151 ;  /* 0x00000097ff97723e */ /* 0x000fe200000000ff */
[-C--:B------:R-:W-:Y:S01]  /*9fa0*/  FMUL R101, R101, R0.reuse ;  /* 0x0000000065657220 */ /* 0x080fe20000400000 */
[----:B------:R-:W-:Y:S01]  /*9fb0*/  LOP3.LUT R21, R13, 0x10, RZ, 0xfc, !PT ;  /* 0x000000100d157812 */ /* 0x000fe200078efcff */
[----:B------:R-:W-:Y:S01]  /*9fc0*/  FMUL R102, R102, R0 ;  /* 0x0000000066667220 */ /* 0x000fe20000400000 */
[----:B------:R-:W-:Y:S01]  /*9fd0*/  F2FP.F16.F32.PACK_AB R88, RZ, R88 ;  /* 0x00000058ff58723e */ /* 0x000fe200000000ff */
[-C--:B------:R-:W-:Y:S01]  /*9fe0*/  FMUL R103, R103, R0.reuse ;  /* 0x0000000067677220 */ /* 0x080fe20000400000 */
[----:B------:R-:W-:Y:S01]  /*9ff0*/  LOP3.LUT R23, R13, 0x12, RZ, 0xfc, !PT ;  /* 0x000000120d177812 */ /* 0x000fe200078efcff */
[-C--:B------:R-:W-:Y:S01]  /*a000*/  FMUL R104, R104, R0.reuse ;  /* 0x0000000068687220 */ /* 0x080fe20000400000 */
[----:B------:R-:W-:Y:S01]  /*a010*/  F2FP.F16.F32.PACK_AB R89, RZ, R89 ;  /* 0x00000059ff59723e */ /* 0x000fe200000000ff */
[----:B------:R-:W-:Y:S01]  /*a020*/  FMUL R105, R105, R0 ;  /* 0x0000000069697220 */ /* 0x000fe20000400000 */
[----:B------:R-:W-:Y:S01]  /*a030*/  F2FP.F16.F32.PACK_AB R90, RZ, R90 ;  /* 0x0000005aff5a723e */ /* 0x000fe200000000ff */
[----:B------:R-:W-:Y:S01]  /*a040*/  @P0 STG.E.U16 desc[UR12][R2.64+0x30], R132 ;  /* 0x0000308402000986 */ /* 0x000fe2000c10150c */
[----:B------:R-:W-:Y:S01]  /*a050*/  ISETP.GT.AND P0, PT, R5, RZ, P1 ;  /* 0x000000ff0500720c */ /* 0x000fe20000f04270 */
[-C--:B------:R-:W-:Y:S01]  /*a060*/  FMUL R106, R106, R0.reuse ;  /* 0x000000006a6a7220 */ /* 0x080fe20000400000 */
[----:B------:R-:W-:Y:S01]  /*a070*/  F2FP.F16.F32.PACK_AB R91, RZ, R91 ;  /* 0x0000005bff5b723e */ /* 0x000fe200000000ff */
[----:B------:R-:W-:Y:S01]  /*a080*/  FMUL R107, R107, R0 ;  /* 0x000000006b6b7220 */ /* 0x000fe20000400000 */
[----:B------:R-:W-:Y:S01]  /*a090*/  F2FP.F16.F32.PACK_AB R92, RZ, R92 ;  /* 0x0000005cff5c723e */ /* 0x000fe200000000ff */
[-C--:B------:R-:W-:Y:S01]  /*a0a0*/  FMUL R108, R108, R0.reuse ;  /* 0x000000006c6c7220 */ /* 0x080fe20000400000 */
[----:B------:R-:W-:Y:S01]  /*a0b0*/  PRMT R4, R91, 0x7610, R4 ;  /* 0x000076105b047816 */ /* 0x000fe20000000004 */
[-C--:B------:R-:W-:Y:S01]  /*a0c0*/  FMUL R109, R109, R0.reuse ;  /* 0x000000006d6d7220 */ /* 0x080fe20000400000 */
[----:B------:R-:W-:Y:S01]  /*a0d0*/  LOP3.LUT R91, R13, 0x22, RZ, 0xfc, !PT ;  /* 0x000000220d5b7812 */ /* 0x000fe200078efcff */
        /* <DEDUP_REMOVED lines=18> */
[----:B------:R-:W-:Y:S01]  /*a200*/  @P0 STG.E.U16 desc[UR12][R8.64+0x30], R134 ;  /* 0x0000308608000986 */ /* 0x000fe2000c10150c */
[----:B------:R-:W-:Y:S01]  /*a210*/  ISETP.GT.AND P0, PT, R5, 0x8, P1 ;  /* 0x000000080500780c */ /* 0x000fe20000f04270 */
        /* <DEDUP_REMOVED lines=125> */
[----:B------:R-:W-:Y:S01]  /*a9f0*/  ISETP.GT.AND P0, PT, R5, RZ, P3 ;  /* 0x000000ff0500720c */ /* 0x000fe20001f04270 */
        /* <DEDUP_REMOVED lines=24> */
[----:B------:R-:W-:Y:S01]  /*ab80*/  FMUL R0, R55, R0 ;  /* 0x0000000037007220 */ /* 0x000fe20000400000 */
[----:B------:R-:W-:Y:S01]  /*ab90*/  F2FP.F16.F32.PACK_AB R33, RZ, R33 ;  /* 0x00000021ff21723e */ /* 0x000fe200000000ff */
[----:B------:R-:W-:Y:S01]  /*aba0*/  @P0 STG.E.U16 desc[UR12][R2.64+0x62], R145 ;  /* 0x0000629102000986 */ /* 0x000fe2000c10150c */
[----:B------:R-:W-:-:S02]  /*abb0*/  ISETP.GT.AND P0, PT, R5, 0x8, P3 ;  /* 0x000000080500780c */ /* 0x000fc40001f04270 */
[----:B------:R-:W-:Y:S02]  /*abc0*/  F2FP.F16.F32.PACK_AB R34, RZ, R34 ;  /* 0x00000022ff22723e */ /* 0x000fe400000000ff */
[----:B------:R-:W-:Y:S02]  /*abd0*/  F2FP.F16.F32.PACK_AB R35, RZ, R35 ;  /* 0x00000023ff23723e */ /* 0x000fe400000000ff */
[----:B------:R-:W-:Y:S02]  /*abe0*/  F2FP.F16.F32.PACK_AB R36, RZ, R36 ;  /* 0x00000024ff24723e */ /* 0x000fe400000000ff */
[----:B------:R-:W-:Y:S02]  /*abf0*/  F2FP.F16.F32.PACK_AB R37, RZ, R37 ;  /* 0x00000025ff25723e */ /* 0x000fe400000000ff */
[----:B------:R-:W-:Y:S02]  /*ac00*/  F2FP.F16.F32.PACK_AB R38, RZ, R38 ;  /* 0x00000026ff26723e */ /* 0x000fe400000000ff */
        /* <DEDUP_REMOVED lines=10> */
[----:B------:R-:W-:-:S02]  /*acb0*/  ISETP.GT.AND P0, PT, R5, RZ, P2 ;  /* 0x000000ff0500720c */ /* 0x000fc40001704270 */
[----:B------:R-:W-:Y:S02]  /*acc0*/  F2FP.F16.F32.PACK_AB R46, RZ, R46 ;  /* 0x0000002eff2e723e */ /* 0x000fe400000000ff */
[----:B------:R-:W-:Y:S02]  /*acd0*/  F2FP.F16.F32.PACK_AB R47, RZ, R47 ;  /* 0x0000002fff2f723e */ /* 0x000fe400000000ff */
[----:B------:R-:W-:Y:S02]  /*ace0*/  F2FP.F16.F32.PACK_AB R48, RZ, R48 ;  /* 0x00000030ff30723e */ /* 0x000fe400000000ff */
[----:B------:R-:W-:Y:S02]  /*acf0*/  F2FP.F16.F32.PACK_AB R49, RZ, R49 ;  /* 0x00000031ff31723e */ /* 0x000fe400000000ff */
[----:B------:R-:W-:Y:S02]  /*ad00*/  F2FP.F16.F32.PACK_AB R50, RZ, R50 ;  /* 0x00000032ff32723e */ /* 0x000fe400000000ff */
[----:B------:R-:W-:Y:S01]  /*ad10*/  F2FP.F16.F32.PACK_AB R51, RZ, R51 ;  /* 0x00000033ff33723e */ /* 0x000fe200000000ff */
[----:B------:R-:W-:Y:S01]  /*ad20*/  @P0 STG.E.U16 desc[UR12][R2.64+0x70], R148 ;  /* 0x0000709402000986 */ /* 0x000fe2000c10150c */
[----:B------:R-:W-:-:S02]  /*ad30*/  ISETP.GT.AND P0, PT, R7, 0x39, PT ;  /* 0x000000390700780c */ /* 0x000fc40003f04270 */
[----:B------:R-:W-:Y:S02]  /*ad40*/  F2FP.F16.F32.PACK_AB R52, RZ, R52 ;  /* 0x00000034ff34723e */ /* 0x000fe400000000ff */
[----:B------:R-:W-:Y:S02]  /*ad50*/  ISETP.GT.AND P6, PT, R5, RZ, P0 ;  /* 0x000000ff0500720c */ /* 0x000fe400007c4270 */
[----:B------:R-:W-:Y:S02]  /*ad60*/  F2FP.F16.F32.PACK_AB R53, RZ, R53 ;  /* 0x00000035ff35723e */ /* 0x000fe400000000ff */
[----:B------:R-:W-:-:S09]  /*ad70*/  F2FP.F16.F32.PACK_AB R54, RZ, R54 ;  /* 0x00000036ff36723e */ /* 0x000fd200000000ff */
[----:B------:R-:W-:Y:S01]  /*ad80*/  @P6 STG.E.U16 desc[UR12][R2.64+0x72], R149 ;  /* 0x0000729502006986 */ /* 0x000fe2000c10150c */
[----:B------:R-:W-:-:S13]  /*ad90*/  ISETP.GT.AND P6, PT, R5, 0x8, P2 ;  /* 0x000000080500780c */ /* 0x000fda00017c4270 */
[----:B------:R-:W-:Y:S01]  /*ada0*/  @P6 STG.E.U16 desc[UR12][R8.64+0x70], R150 ;  /* 0x0000709608006986 */ /* 0x000fe2000c10150c */
[----:B------:R-:W-:-:S13]  /*adb0*/  ISETP.GT.AND P6, PT, R5, 0x8, P0 ;  /* 0x000000080500780c */ /* 0x000fda00007c4270 */
[----:B------:R-:W-:Y:S01]  /*adc0*/  @P6 STG.E.U16 desc[UR12][R8.64+0x72], R151 ;  /* 0x0000729708006986 */ /* 0x000fe2000c10150c */
[----:B--2---:R-:W-:-:S05]  /*add0*/  IADD3 R128, P6, R21, R2, RZ ;  /* 0x0000000215807210 */ /* 0x004fca0007fde0ff */
[----:B---3--:R-:W-:Y:S01]  /*ade0*/  IMAD.X R129, R15, 0x1, R3, P6 ;  /* 0x000000010f817824 */ /* 0x008fe200030e0603 */
[----:B------:R-:W-:-:S13]  /*adf0*/  ISETP.GT.AND P6, PT, R5, 0x40, P4 ;  /* 0x000000400500780c */ /* 0x000fda00027c4270 */
[----:B------:R-:W-:Y:S01]  /*ae00*/  @P6 STG.E.U16 desc[UR12][R10.64], R88 ;  /* 0x000000580a006986 */ /* 0x000fe2000c10150c */
[----:B------:R-:W-:-:S05]  /*ae10*/  IADD3 R122, P6, R23, R2, RZ ;  /* 0x00000002177a7210 */ /* 0x000fca0007fde0ff */
[----:B------:R-:W-:Y:S01]  /*ae20*/  IMAD.X R123, R15, 0x1, R3, P6 ;  /* 0x000000010f7b7824 */ /* 0x000fe200030e0603 */
[----:B------:R-:W-:-:S04]  /*ae30*/  ISETP.GT.AND P6, PT, R7, 0x1, PT ;  /* 0x000000010700780c */ /* 0x000fc80003fc4270 */
[----:B------:R-:W-:-:S13]  /*ae40*/  ISETP.GT.AND P6, PT, R5, 0x40, P6 ;  /* 0x000000400500780c */ /* 0x000fda00037c4270 */
[----:B------:R0:W-:Y:S01]  /*ae50*/  @P6 STG.E.U16 desc[UR12][R120.64], R89 ;  /* 0x0000005978006986 */ /* 0x0001e2000c10150c */
[----:B------:R-:W-:-:S05]  /*ae60*/  IADD3 R18, P6, R13, R8, RZ ;  /* 0x000000080d127210 */ /* 0x000fca0007fde0ff */
[----:B------:R-:W-:Y:S01]  /*ae70*/  IMAD.X R19, R15, 0x1, R9, P6 ;  /* 0x000000010f137824 */ /* 0x000fe200030e0609 */
[----:B------:R-:W-:Y:S02]  /*ae80*/  ISETP.GT.AND P6, PT, R5, 0x48, P4 ;  /* 0x000000480500780c */ /* 0x000fe400027c4270 */
[----:B0-----:R-:W-:-:S11]  /*ae90*/  LOP3.LUT R89, R13, 0x20, RZ, 0xfc, !PT ;  /* 0x000000200d597812 */ /* 0x001fd600078efcff */
        /* <DEDUP_REMOVED lines=8> */
[----:B------:R-:W-:-:S04]  /*af20*/  ISETP.GT.AND P6, PT, R7, 0x8, PT ;  /* 0x000000080700780c */ /* 0x000fc80003fc4270 */
[----:B------:R-:W-:Y:S02]  /*af30*/  ISETP.GT.AND P6, PT, R5, 0x40, P6 ;  /* 0x000000400500780c */ /* 0x000fe400037c4270 */
[----:B0-----:R-:W-:Y:S02]  /*af40*/  PRMT R4, R95, 0x7610, R4 ;  /* 0x000076105f047816 */ /* 0x001fe40000000004 */
[----:B------:R-:W-:-:S09]  /*af50*/  LOP3.LUT R95, R13, 0x32, RZ, 0xfc, !PT ;  /* 0x000000320d5f7812 */ /* 0x000fd200078efcff */
        /* <DEDUP_REMOVED lines=105> */
[----:B------:R-:W-:-:S13]  /*b5f0*/  ISETP.GT.AND P6, PT, R5, 0x48, P5 ;  /* 0x000000480500780c */ /* 0x000fda0002fc4270 */
[----:B------:R0:W-:Y:S01]  /*b600*/  @P6 STG.E.U16 desc[UR12][R126.64], R4 ;  /* 0x000000047e006986 */ /* 0x0001e2000c10150c */
[----:B------:R-:W-:-:S05]  /*b610*/  IADD3 R122, P6, R109, R2, RZ ;  /* 0x000000026d7a7210 */ /* 0x000fca0007fde0ff */
[----:B------:R-:W-:Y:S01]  /*b620*/  IMAD.X R123, R15, 0x1, R3, P6 ;  /* 0x000000010f7b7824 */ /* 0x000fe200030e0603 */
[----:B------:R-:W-:Y:S02]  /*b630*/  ISETP.GT.AND P6, PT, R5, 0x40, P3 ;  /* 0x000000400500780c */ /* 0x000fe40001fc4270 */
[----:B0-----:R-:W-:-:S11]  /*b640*/  PRMT R4, R114, 0x7610, R4 ;  /* 0x0000761072047816 */ /* 0x001fd60000000004 */
[----:B------:R0:W-:Y:S01]  /*b650*/  @P6 STG.E.U16 desc[UR12][R124.64], R112 ;  /* 0x000000707c006986 */ /* 0x0001e2000c10150c */
[----:B------:R-:W-:-:S05]  /*b660*/  IADD3 R128, P6, R111, R2, RZ ;  /* 0x000000026f807210 */ /* 0x000fca0007fde0ff */
[----:B------:R-:W-:Y:S01]  /*b670*/  IMAD.X R129, R15, 0x1, R3, P6 ;  /* 0x000000010f817824 */ /* 0x000fe200030e0603 */
[----:B------:R-:W-:-:S13]  /*b680*/  ISETP.GT.AND P6, PT, R5, 0x40, P1 ;  /* 0x000000400500780c */ /* 0x000fda0000fc4270 */
[----:B------:R1:W-:Y:S01]  /*b690*/  @P6 STG.E.U16 desc[UR12][R120.64], R113 ;  /* 0x0000007178006986 */ /* 0x0003e2000c10150c */
[----:B------:R-:W-:-:S05]  /*b6a0*/  IADD3 R2, P6, R105, R8, RZ ;  /* 0x0000000869027210 */ /* 0x000fca0007fde0ff */
[----:B------:R-:W-:Y:S01]  /*b6b0*/  IMAD.X R3, R15, 0x1, R9, P6 ;  /* 0x000000010f037824 */ /* 0x000fe200030e0609 */
[----:B------:R-:W-:-:S13]  /*b6c0*/  ISETP.GT.AND P6, PT, R5, 0x48, P3 ;  /* 0x000000480500780c */ /* 0x000fda0001fc4270 */
[----:B------:R-:W-:Y:S01]  /*b6d0*/  @P6 STG.E.U16 desc[UR12][R2.64], R4 ;  /* 0x0000000402006986 */ /* 0x000fe2000c10150c */
[----:B0-----:R-:W-:-:S05]  /*b6e0*/  IADD3 R112, P6, R107, R8, RZ ;  /* 0x000000086b707210 */ /* 0x001fca0007fde0ff */
[----:B-1----:R-:W-:Y:S01]  /*b6f0*/  IMAD.X R113, R15, 0x1, R9, P6 ;  /* 0x000000010f717824 */ /* 0x002fe200030e0609 */
[----:B------:R-:W-:-:S13]  /*b700*/  ISETP.GT.AND P6, PT, R5, 0x48, P1 ;  /* 0x000000480500780c */ /* 0x000fda0000fc4270 */
[----:B------:R0:W-:Y:S01]  /*b710*/  @P6 STG.E.U16 desc[UR12][R112.64], R115 ;  /* 0x0000007370006986 */ /* 0x0001e2000c10150c */
[----:B------:R-:W-:-:S05]  /*b720*/  IADD3 R114, P6, R109, R8, RZ ;  /* 0x000000086d727210 */ /* 0x000fca0007fde0ff */
[----:B0-----:R-:W-:Y:S01]  /*b730*/  IMAD.X R115, R15, 0x1, R9, P6 ;  /* 0x000000010f737824 */ /* 0x001fe200030e0609 */
[----:B------:R-:W-:-:S13]  /*b740*/  ISETP.GT.AND P6, PT, R5, 0x40, P2 ;  /* 0x000000400500780c */ /* 0x000fda00017c4270 */
        /* <DEDUP_REMOVED lines=13> */
[----:B0-----:R-:W-:-:S05]  /*b820*/  IADD3 R116, P6, R21, R10, RZ ;  /* 0x0000000a15747210 */ /* 0x001fca0007fde0ff */
[----:B-1----:R-:W-:Y:S01]  /*b830*/  IMAD.X R117, R15, 0x1, R11, P6 ;  /* 0x000000010f757824 */ /* 0x002fe200030e060b */
[----:B------:R-:W-:-:S13]  /*b840*/  ISETP.GT.AND P6, PT, R5, 0x80, P4 ;  /* 0x000000800500780c */ /* 0x000fda00027c4270 */
[----:B------:R0:W-:Y:S01]  /*b850*/  @P6 STG.E.U16 desc[UR12][R2.64], R56 ;  /* 0x0000003802006986 */ /* 0x0001e2000c10150c */
[----:B--2---:R-:W-:-:S05]  /*b860*/  IADD3 R114, P6, R23, R10, RZ ;  /* 0x0000000a17727210 */ /* 0x004fca0007fde0ff */
[----:B------:R-:W-:Y:S01]  /*b870*/  IMAD.X R115, R15, 0x1, R11, P6 ;  /* 0x000000010f737824 */ /* 0x000fe200030e060b */
[----:B------:R-:W-:-:S04]  /*b880*/  ISETP.GT.AND P6, PT, R7, 0x1, PT ;  /* 0x000000010700780c */ /* 0x000fc80003fc4270 */
[----:B------:R-:W-:-:S13]  /*b890*/  ISETP.GT.AND P6, PT, R5, 0x80, P6 ;  /* 0x000000800500780c */ /* 0x000fda00037c4270 */
[----:B------:R1:W-:Y:S01]  /*b8a0*/  @P6 STG.E.U16 desc[UR12][R112.64], R57 ;  /* 0x0000003970006986 */ /* 0x0003e2000c10150c */
[----:B---3--:R-:W-:-:S05]  /*b8b0*/  IADD3 R8, P6, R13, R18, RZ ;  /* 0x000000120d087210 */ /* 0x008fca0007fde0ff */
[----:B------:R-:W-:Y:S01]  /*b8c0*/  IMAD.X R9, R15, 0x1, R19, P6 ;  /* 0x000000010f097824 */ /* 0x000fe200030e0613 */
[----:B------:R-:W-:-:S13]  /*b8d0*/  ISETP.GT.AND P6, PT, R5, 0x88, P4 ;  /* 0x000000880500780c */ /* 0x000fda00027c4270 */
[----:B------:R-:W-:Y:S01]  /*b8e0*/  @P6 STG.E.U16 desc[UR12][R8.64], R58 ;  /* 0x0000003a08006986 */ /* 0x000fe2000c10150c */
[----:B0-----:R-:W-:-:S05]  /*b8f0*/  IADD3 R56, P6, R17, R18, RZ ;  /* 0x0000001211387210 */ /* 0x001fca0007fde0ff */
[----:B-1----:R-:W-:Y:S01]  /*b900*/  IMAD.X R57, R15, 0x1, R19, P6 ;  /* 0x000000010f397824 */ /* 0x002fe200030e0613 */
[----:B------:R-:W-:-:S04]  /*b910*/  ISETP.GT.AND P6, PT, R7, 0x1, PT ;  /* 0x000000010700780c */ /* 0x000fc80003fc4270 */
[----:B------:R-:W-:-:S13]  /*b920*/  ISETP.GT.AND P6, PT, R5, 0x88, P6 ;  /* 0x000000880500780c */ /* 0x000fda00037c4270 */
[----:B------:R0:W-:Y:S01]  /*b930*/  @P6 STG.E.U16 desc[UR12][R56.64], R59 ;  /* 0x0000003b38006986 */ /* 0x0001e2000c10150c */
        /* <DEDUP_REMOVED lines=10> */
[----:B0-----:R-:W-:-:S05]  /*b9e0*/  IADD3 R56, P6, R21, R18, RZ ;  /* 0x0000001215387210 */ /* 0x001fca0007fde0ff */
        /* <DEDUP_REMOVED lines=9> */
[----:B-1----:R-:W-:-:S05]  /*ba80*/  IADD3 R60, P6, R93, R10, RZ ;  /* 0x0000000a5d3c7210 */ /* 0x002fca0007fde0ff */
[----:B--2---:R-:W-:Y:S01]  /*ba90*/  IMAD.X R61, R15, 0x1, R11, P6 ;  /* 0x000000010f3d7824 */ /* 0x004fe200030e060b */
[----:B------:R-:W-:-:S04]  /*baa0*/  ISETP.GT.AND P6, PT, R7, 0x10, PT ;  /* 0x000000100700780c */ /* 0x000fc80003fc4270 */
[----:B------:R-:W-:-:S13]  /*bab0*/  ISETP.GT.AND P6, PT, R5, 0x80, P6 ;  /* 0x000000800500780c */ /* 0x000fda00037c4270 */
[----:B------:R1:W-:Y:S01]  /*bac0*/  @P6 STG.E.U16 desc[UR12][R112.64], R64 ;  /* 0x0000004070006986 */ /* 0x0003e2000c10150c */
[----:B0-----:R-:W-:-:S05]  /*bad0*/  IADD3 R62, P6, R95, R10, RZ ;  /* 0x0000000a5f3e7210 */ /* 0x001fca0007fde0ff */
[----:B---3--:R-:W-:Y:S01]  /*bae0*/  IMAD.X R63, R15, 0x1, R11, P6 ;  /* 0x000000010f3f7824 */ /* 0x008fe200030e060b */
        /* <DEDUP_REMOVED lines=14> */
[----:B0-----:R-:W-:Y:S01]  /*bbd0*/  IMAD.X R65, R15, 0x1, R11, P6 ;  /* 0x000000010f417824 */ /* 0x001fe200030e060b */
[----:B------:R-:W-:-:S04]  /*bbe0*/  ISETP.GT.AND P6, PT, R7, 0x18, PT ;  /* 0x000000180700780c */ /* 0x000fc80003fc4270 */
[----:B------:R-:W-:-:S13]  /*bbf0*/  ISETP.GT.AND P6, PT, R5, 0x80, P6 ;  /* 0x000000800500780c */ /* 0x000fda00037c4270 */
[----:B------:R0:W-:Y:S01]  /*bc00*/  @P6 STG.E.U16 desc[UR12][R60.64], R68 ;  /* 0x000000443c006986 */ /* 0x0001e2000c10150c */
[----:B--2---:R-:W-:-:S05]  /*bc10*/  IADD3 R66, P6, R99, R10, RZ ;  /* 0x0000000a63427210 */ /* 0x004fca0007fde0ff */
        /* <DEDUP_REMOVED lines=19> */
[----:B-1----:R-:W-:-:S05]  /*bd50*/  IADD3 R62, P6, R103, R10, RZ ;  /* 0x0000000a673e7210 */ /* 0x002fca0007fde0ff */
[----:B------:R-:W-:Y:S01]  /*bd60*/  IMAD.X R63, R15, 0x1, R11, P6 ;  /* 0x000000010f3f7824 */ /* 0x000fe200030e060b */
[----:B------:R-:W-:-:S04]  /*bd70*/  ISETP.GT.AND P6, PT, R7, 0x21, PT ;  /* 0x000000210700780c */ /* 0x000fc80003fc4270 */
        /* <DEDUP_REMOVED lines=29> */
[----:B------:R3:W-:Y:S01]  /*bf50*/  @P6 STG.E.U16 desc[UR12][R58.64], R79 ;  /* 0x0000004f3a006986 */ /* 0x0007e2000c10150c */
[----:B0-----:R-:W-:-:S05]  /*bf60*/  IADD3 R60, P6, R109, R10, RZ ;  /* 0x0000000a6d3c7210 */ /* 0x001fca0007fde0ff */
[----:B------:R-:W-:Y:S01]  /*bf70*/  IMAD.X R61, R15, 0x1, R11, P6 ;  /* 0x000000010f3d7824 */ /* 0x000fe200030e060b */
[----:B------:R-:W-:-:S13]  /*bf80*/  ISETP.GT.AND P6, PT, R5, 0x80, P3 ;  /* 0x000000800500780c */ /* 0x000fda0001fc4270 */
[----:B------:R-:W-:Y:S01]  /*bf90*/  @P6 STG.E.U16 desc[UR12][R64.64], R80 ;  /* 0x0000005040006986 */ /* 0x000fe2000c10150c */
[----:B-1----:R-:W-:-:S05]  /*bfa0*/  IADD3 R62, P6, R111, R10, RZ ;  /* 0x0000000a6f3e7210 */ /* 0x002fca0007fde0ff */
[----:B------:R-:W-:Y:S01]  /*bfb0*/  IMAD.X R63, R15, 0x1, R11, P6 ;  /* 0x000000010f3f7824 */ /* 0x000fe200030e060b */
[----:B------:R-:W-:-:S13]  /*bfc0*/  ISETP.GT.AND P6, PT, R5, 0x80, P1 ;  /* 0x000000800500780c */ /* 0x000fda0000fc4270 */
[----:B------:R-:W-:Y:S01]  /*bfd0*/  @P6 STG.E.U16 desc[UR12][R66.64], R81 ;  /* 0x0000005142006986 */ /* 0x000fe2000c10150c */
[----:B------:R-:W-:-:S05]  /*bfe0*/  IADD3 R10, P6, R105, R18, RZ ;  /* 0x00000012690a7210 */ /* 0x000fca0007fde0ff */
[----:B------:R-:W-:Y:S01]  /*bff0*/  IMAD.X R11, R15, 0x1, R19, P6 ;  /* 0x000000010f0b7824 */ /* 0x000fe200030e0613 */
[----:B------:R-:W-:-:S13]  /*c000*/  ISETP.GT.AND P6, PT, R5, 0x88, P3 ;  /* 0x000000880500780c */ /* 0x000fda0001fc4270 */
[----:B------:R0:W-:Y:S01]  /*c010*/  @P6 STG.E.U16 desc[UR12][R10.64], R82 ;  /* 0x000000520a006986 */ /* 0x0001e2000c10150c */
[----:B--2---:R-:W-:-:S05]  /*c020*/  IADD3 R56, P6, R107, R18, RZ ;  /* 0x000000126b387210 */ /* 0x004fca0007fde0ff */
[----:B------:R-:W-:Y:S01]  /*c030*/  IMAD.X R57, R15, 0x1, R19, P6 ;  /* 0x000000010f397824 */ /* 0x000fe200030e0613 */
        /* <DEDUP_REMOVED lines=10> */
[----:B------:R-:W-:-:S05]  /*c0e0*/  IADD3 R18, P6, R13, R2, RZ ;  /* 0x000000020d127210 */ /* 0x000fca0007fde0ff */
[----:B------:R-:W-:Y:S01]  /*c0f0*/  IMAD.X R19, R15, 0x1, R3, P6 ;  /* 0x000000010f137824 */ /* 0x000fe200030e0603 */
        /* <DEDUP_REMOVED lines=8> */
[C---:B------:R-:W-:Y:S02]  /*c180*/  ISETP.GT.AND P6, PT, R5.reuse, 0xc0, P4 ;  /* 0x000000c00500780c */ /* 0x040fe400027c4270 */
[----:B------:R-:W-:-:S11]  /*c190*/  ISETP.GT.AND P4, PT, R5, 0xc8, P4 ;  /* 0x000000c80500780c */ /* 0x000fd60002784270 */
[----:B------:R2:W-:Y:S01]  /*c1a0*/  @P6 STG.E.U16 desc[UR12][R18.64], R24 ;  /* 0x0000001812006986 */ /* 0x0005e2000c10150c */
[----:B0-----:R-:W-:-:S05]  /*c1b0*/  IADD3 R58, P6, R23, R2, RZ ;  /* 0x00000002173a7210 */ /* 0x001fca0007fde0ff */
[----:B------:R-:W-:Y:S01]  /*c1c0*/  IMAD.X R59, R15, 0x1, R3, P6 ;  /* 0x000000010f3b7824 */ /* 0x000fe200030e0603 */
[----:B------:R-:W-:-:S04]  /*c1d0*/  ISETP.GT.AND P6, PT, R7, 0x1, PT ;  /* 0x000000010700780c */ /* 0x000fc80003fc4270 */
[----:B------:R-:W-:-:S13]  /*c1e0*/  ISETP.GT.AND P6, PT, R5, 0xc0, P6 ;  /* 0x000000c00500780c */ /* 0x000fda00037c4270 */
[----:B------:R-:W-:Y:S01]  /*c1f0*/  @P6 STG.E.U16 desc[UR12][R56.64], R25 ;  /* 0x0000001938006986 */ /* 0x000fe2000c10150c */
[----:B-1----:R-:W-:-:S05]  /*c200*/  IADD3 R10, P6, R13, R8, RZ ;  /* 0x000000080d0a7210 */ /* 0x002fca0007fde0ff */
[----:B------:R-:W-:Y:S01]  /*c210*/  IMAD.X R11, R15, 0x1, R9, P6 ;  /* 0x000000010f0b7824 */ /* 0x000fe200030e0609 */
[----:B------:R-:W-:-:S04]  /*c220*/  ISETP.GT.AND P6, PT, R7, 0x1, PT ;  /* 0x000000010700780c */ /* 0x000fc80003fc4270 */
[----:B------:R0:W-:Y:S01]  /*c230*/  @P4 STG.E.U16 desc[UR12][R10.64], R26 ;  /* 0x0000001a0a004986 */ /* 0x0001e2000c10150c */
[----:B------:R-:W-:-:S05]  /*c240*/  IADD3 R12, P4, R17, R8, RZ ;  /* 0x00000008110c7210 */ /* 0x000fca0007f9e0ff */
[----:B------:R-:W-:Y:S01]  /*c250*/  IMAD.X R13, R15, 0x1, R9, P4 ;  /* 0x000000010f0d7824 */ /* 0x000fe200020e0609 */
[----:B------:R-:W-:Y:S02]  /*c260*/  ISETP.GT.AND P4, PT, R5, 0xc8, P6 ;  /* 0x000000c80500780c */ /* 0x000fe40003784270 */
[----:B------:R-:W-:-:S11]  /*c270*/  ISETP.GT.AND P6, PT, R7, 0x8, PT ;  /* 0x000000080700780c */ /* 0x000fd60003fc4270 */
[----:B------:R1:W-:Y:S01]  /*c280*/  @P4 STG.E.U16 desc[UR12][R12.64], R27 ;  /* 0x0000001b0c004986 */ /* 0x0003e2000c10150c */
[----:B------:R-:W-:-:S05]  /*c290*/  IADD3 R16, P4, R89, R2, RZ ;  /* 0x0000000259107210 */ /* 0x000fca0007f9e0ff */
[----:B------:R-:W-:Y:S01]  /*c2a0*/  IMAD.X R17, R15, 0x1, R3, P4 ;  /* 0x000000010f117824 */ /* 0x000fe200020e0603 */
[----:B------:R-:W-:Y:S02]  /*c2b0*/  ISETP.GT.AND P4, PT, R5, 0xc0, P6 ;  /* 0x000000c00500780c */ /* 0x000fe40003784270 */
[----:B------:R-:W-:-:S11]  /*c2c0*/  ISETP.GT.AND P6, PT, R7, 0x9, PT ;  /* 0x000000090700780c */ /* 0x000fd60003fc4270 */
[----:B------:R-:W-:Y:S01]  /*c2d0*/  @P4 STG.E.U16 desc[UR12][R60.64], R28 ;  /* 0x0000001c3c004986 */ /* 0x000fe2000c10150c */
[----:B--2---:R-:W-:-:S05]  /*c2e0*/  IADD3 R18, P4, R91, R2, RZ ;  /* 0x000000025b127210 */ /* 0x004fca0007f9e0ff */
[----:B------:R-:W-:Y:S01]  /*c2f0*/  IMAD.X R19, R15, 0x1, R3, P4 ;  /* 0x000000010f137824 */ /* 0x000fe200020e0603 */
[----:B------:R-:W-:-:S13]  /*c300*/  ISETP.GT.AND P4, PT, R5, 0xc0, P6 ;  /* 0x000000c00500780c */ /* 0x000fda0003784270 */
[----:B------:R-:W-:Y:S01]  /*c310*/  @P4 STG.E.U16 desc[UR12][R58.64], R29 ;  /* 0x0000001d3a004986 */ /* 0x000fe2000c10150c */
[----:B0-----:R-:W-:-:S05]  /*c320*/  IADD3 R10, P4, R21, R8, RZ ;  /* 0x00000008150a7210 */ /* 0x001fca0007f9e0ff */
[----:B------:R-:W-:Y:S01]  /*c330*/  IMAD.X R11, R15, 0x1, R9, P4 ;  /* 0x000000010f0b7824 */ /* 0x000fe200020e0609 */
[----:B------:R-:W-:-:S04]  /*c340*/  ISETP.GT.AND P4, PT, R7, 0x8, PT ;  /* 0x000000080700780c */ /* 0x000fc80003f84270 */
[----:B------:R-:W-:-:S13]  /*c350*/  ISETP.GT.AND P4, PT, R5, 0xc8, P4 ;  /* 0x000000c80500780c */ /* 0x000fda0002784270 */
[----:B------:R0:W-:Y:S01]  /*c360*/  @P4 STG.E.U16 desc[UR12][R10.64], R30 ;  /* 0x0000001e0a004986 */ /* 0x0001e2000c10150c */
[----:B-1----:R-:W-:-:S05]  /*c370*/  IADD3 R12, P4, R23, R8, RZ ;  /* 0x00000008170c7210 */ /* 0x002fca0007f9e0ff */
        /* <DEDUP_REMOVED lines=23> */
[----:B--2---:R-:W-:-:S05]  /*c4f0*/  IADD3 R16, P4, R97, R2, RZ ;  /* 0x0000000261107210 */ /* 0x004fca0007f9e0ff */
[----:B------:R-:W-:Y:S01]  /*c500*/  IMAD.X R17, R15, 0x1, R3, P4 ;  /* 0x000000010f117824 */ /* 0x000fe200020e0603 */
[----:B------:R-:W-:Y:S02]  /*c510*/  ISETP.GT.AND P4, PT, R5, 0xc0, P6 ;  /* 0x000000c00500780c */ /* 0x000fe40003784270 */
[----:B------:R-:W-:-:S11]  /*c520*/  ISETP.GT.AND P6, PT, R7, 0x19, PT ;  /* 0x000000190700780c */ /* 0x000fd60003fc4270 */
[----:B------:R2:W-:Y:S01]  /*c530*/  @P4 STG.E.U16 desc[UR12][R20.64], R36 ;  /* 0x0000002414004986 */ /* 0x0005e2000c10150c */
[----:B---3--:R-:W-:-:S05]  /*c540*/  IADD3 R18, P4, R99, R2, RZ ;  /* 0x0000000263127210 */ /* 0x008fca0007f9e0ff */
        /* <DEDUP_REMOVED lines=17> */
[----:B------:R-:W-:Y:S01]  /*c660*/  @P4 STG.E.U16 desc[UR12][R16.64], R40 ;  /* 0x0000002810004986 */ /* 0x000fe2000c10150c */
[----:B0-----:R-:W-:-:S05]  /*c670*/  IADD3 R10, P4, R99, R8, RZ ;  /* 0x00000008630a7210 */ /* 0x001fca0007f9e0ff */
[----:B------:R-:W-:Y:S01]  /*c680*/  IMAD.X R11, R15, 0x1, R9, P4 ;  /* 0x000000010f0b7824 */ /* 0x000fe200020e0609 */
[----:B------:R-:W-:-:S13]  /*c690*/  ISETP.GT.AND P4, PT, R5, 0xc0, P6 ;  /* 0x000000c00500780c */ /* 0x000fda0003784270 */
[----:B------:R-:W-:Y:S01]  /*c6a0*/  @P4 STG.E.U16 desc[UR12][R18.64], R41 ;  /* 0x0000002912004986 */ /* 0x000fe2000c10150c */
[----:B------:R-:W-:-:S04]  /*c6b0*/  ISETP.GT.AND P4, PT, R7, 0x20, PT ;  /* 0x000000200700780c */ /* 0x000fc80003f84270 */
[----:B------:R-:W-:-:S13]  /*c6c0*/  ISETP.GT.AND P4, PT, R5, 0xc8, P4 ;  /* 0x000000c80500780c */ /* 0x000fda0002784270 */
[----:B------:R-:W-:Y:S01]  /*c6d0*/  @P4 STG.E.U16 desc[UR12][R20.64], R42 ;  /* 0x0000002a14004986 */ /* 0x000fe2000c10150c */
[----:B------:R-:W-:Y:S02]  /*c6e0*/  ISETP.GT.AND P4, PT, R5, 0xc8, P6 ;  /* 0x000000c80500780c */ /* 0x000fe40003784270 */
[----:B------:R-:W-:-:S11]  /*c6f0*/  ISETP.GT.AND P6, PT, R7, 0x28, PT ;  /* 0x000000280700780c */ /* 0x000fd60003fc4270 */
[----:B------:R-:W-:Y:S01]  /*c700*/  @P4 STG.E.U16 desc[UR12][R10.64], R43 ;  /* 0x0000002b0a004986 */ /* 0x000fe2000c10150c */
[----:B------:R-:W-:-:S05]  /*c710*/  IADD3 R6, P4, R101, R2, RZ ;  /* 0x0000000265067210 */ /* 0x000fca0007f9e0ff */
[----:B------:R-:W-:Y:S01]  /*c720*/  IMAD.X R7, R15, 0x1, R3, P4 ;  /* 0x000000010f077824 */ /* 0x000fe200020e0603 */
[C---:B------:R-:W-:Y:S02]  /*c730*/  ISETP.GT.AND P4, PT, R5.reuse, 0xc0, P6 ;  /* 0x000000c00500780c */ /* 0x040fe40003784270 */
[----:B------:R-:W-:-:S11]  /*c740*/  ISETP.GT.AND P6, PT, R5, 0xc8, P6 ;  /* 0x000000c80500780c */ /* 0x000fd600037c4270 */
[----:B------:R0:W-:Y:S01]  /*c750*/  @P4 STG.E.U16 desc[UR12][R6.64], R44 ;  /* 0x0000002c06004986 */ /* 0x0001e2000c10150c */
[----:B-1----:R-:W-:-:S05]  /*c760*/  IADD3 R12, P4, R103, R2, RZ ;  /* 0x00000002670c7210 */ /* 0x002fca0007f9e0ff */
[----:B------:R-:W-:Y:S01]  /*c770*/  IMAD.X R13, R15, 0x1, R3, P4 ;  /* 0x000000010f0d7824 */ /* 0x000fe200020e0603 */
[C---:B------:R-:W-:Y:S02]  /*c780*/  ISETP.GT.AND P4, PT, R5.reuse, 0xc0, P5 ;  /* 0x000000c00500780c */ /* 0x040fe40002f84270 */
[----:B------:R-:W-:-:S11]  /*c790*/  ISETP.GT.AND P5, PT, R5, 0xc8, P5 ;  /* 0x000000c80500780c */ /* 0x000fd60002fa4270 */
[----:B------:R1:W-:Y:S01]  /*c7a0*/  @P4 STG.E.U16 desc[UR12][R12.64], R45 ;  /* 0x0000002d0c004986 */ /* 0x0003e2000c10150c */
[----:B0-----:R-:W-:-:S05]  /*c7b0*/  IADD3 R6, P4, R101, R8, RZ ;  /* 0x0000000865067210 */ /* 0x001fca0007f9e0ff */
[----:B------:R-:W-:Y:S01]  /*c7c0*/  IMAD.X R7, R15, 0x1, R9, P4 ;  /* 0x000000010f077824 */ /* 0x000fe200020e0609 */
[----:B------:R-:W-:-:S04]  /*c7d0*/  IADD3 R10, P4, R103, R8, RZ ;  /* 0x00000008670a7210 */ /* 0x000fc80007f9e0ff */
[----:B------:R0:W-:Y:S01]  /*c7e0*/  @P6 STG.E.U16 desc[UR12][R6.64], R46 ;  /* 0x0000002e06006986 */ /* 0x0001e2000c10150c */
[----:B------:R-:W-:Y:S01]  /*c7f0*/  IMAD.X R11, R15, 0x1, R9, P4 ;  /* 0x000000010f0b7824 */ /* 0x000fe200020e0609 */
[----:B-1----:R-:W-:Y:S02]  /*c800*/  IADD3 R12, P6, R105, R2, RZ ;  /* 0x00000002690c7210 */ /* 0x002fe40007fde0ff */
[C---:B------:R-:W-:Y:S02]  /*c810*/  ISETP.GT.AND P4, PT, R5.reuse, 0xc0, P1 ;  /* 0x000000c00500780c */ /* 0x040fe40000f84270 */
[----:B------:R1:W-:Y:S01]  /*c820*/  @P5 STG.E.U16 desc[UR12][R10.64], R47 ;  /* 0x0000002f0a005986 */ /* 0x0003e2000c10150c */
[----:B------:R-:W-:Y:S01]  /*c830*/  ISETP.GT.AND P5, PT, R5, 0xc0, P3 ;  /* 0x000000c00500780c */ /* 0x000fe20001fa4270 */
[----:B------:R-:W-:Y:S01]  /*c840*/  IMAD.X R13, R15, 0x1, R3, P6 ;  /* 0x000000010f0d7824 */ /* 0x000fe200030e0603 */
[C---:B------:R-:W-:Y:S02]  /*c850*/  ISETP.GT.AND P3, PT, R5.reuse, 0xc8, P3 ;  /* 0x000000c80500780c */ /* 0x040fe40001f64270 */
[----:B------:R-:W-:-:S02]  /*c860*/  ISETP.GT.AND P1, PT, R5, 0xc8, P1 ;  /* 0x000000c80500780c */ /* 0x000fc40000f24270 */
[----:B0-----:R-:W-:-:S05]  /*c870*/  IADD3 R6, P6, R107, R2, RZ ;  /* 0x000000026b067210 */ /* 0x001fca0007fde0ff */
[----:B------:R-:W-:Y:S01]  /*c880*/  IMAD.X R7, R15, 0x1, R3, P6 ;  /* 0x000000010f077824 */ /* 0x000fe200030e0603 */
[-C--:B------:R-:W-:Y:S01]  /*c890*/  IADD3 R16, P6, R107, R8.reuse, RZ ;  /* 0x000000086b107210 */ /* 0x080fe20007fde0ff */
[----:B------:R-:W-:Y:S01]  /*c8a0*/  @P5 STG.E.U16 desc[UR12][R12.64], R48 ;  /* 0x000000300c005986 */ /* 0x000fe2000c10150c */
[----:B-1----:R-:W-:-:S03]  /*c8b0*/  IADD3 R10, P5, R105, R8, RZ ;  /* 0x00000008690a7210 */ /* 0x002fc60007fbe0ff */
[C-C-:B------:R-:W-:Y:S01]  /*c8c0*/  IMAD.X R17, R15.reuse, 0x1, R9.reuse, P6 ;  /* 0x000000010f117824 */ /* 0x140fe200030e0609 */
[----:B------:R0:W-:Y:S01]  /*c8d0*/  @P4 STG.E.U16 desc[UR12][R6.64], R49 ;  /* 0x0000003106004986 */ /* 0x0001e2000c10150c */
[----:B------:R-:W-:Y:S01]  /*c8e0*/  IMAD.X R11, R15, 0x1, R9, P5 ;  /* 0x000000010f0b7824 */ /* 0x000fe200028e0609 */
[C---:B------:R-:W-:Y:S02]  /*c8f0*/  ISETP.GT.AND P4, PT, R5.reuse, 0xc0, P2 ;  /* 0x000000c00500780c */ /* 0x040fe40001784270 */
[C---:B------:R-:W-:Y:S02]  /*c900*/  ISETP.GT.AND P5, PT, R5.reuse, 0xc0, P0 ;  /* 0x000000c00500780c */ /* 0x040fe400007a4270 */
[C---:B------:R-:W-:Y:S01]  /*c910*/  ISETP.GT.AND P2, PT, R5.reuse, 0xc8, P2 ;  /* 0x000000c80500780c */ /* 0x040fe20001744270 */
[----:B------:R1:W-:Y:S01]  /*c920*/  @P3 STG.E.U16 desc[UR12][R10.64], R50 ;  /* 0x000000320a003986 */ /* 0x0003e2000c10150c */
[----:B------:R-:W-:Y:S02]  /*c930*/  ISETP.GT.AND P0, PT, R5, 0xc8, P0 ;  /* 0x000000c80500780c */ /* 0x000fe40000704270 */
[-C--:B------:R-:W-:Y:S01]  /*c940*/  IADD3 R4, P6, R109, R2.reuse, RZ ;  /* 0x000000026d047210 */ /* 0x080fe20007fde0ff */
[----:B------:R1:W-:Y:S01]  /*c950*/  @P1 STG.E.U16 desc[UR12][R16.64], R51 ;  /* 0x0000003310001986 */ /* 0x0003e2000c10150c */
[----:B------:R-:W-:-:S02]  /*c960*/  IADD3 R2, P1, R111, R2, RZ ;  /* 0x000000026f027210 */ /* 0x000fc40007f3e0ff */
[-C--:B0-----:R-:W-:Y:S01]  /*c970*/  IADD3 R6, P3, R109, R8.reuse, RZ ;  /* 0x000000086d067210 */ /* 0x081fe20007f7e0ff */
[--C-:B------:R-:W-:Y:S01]  /*c980*/  IMAD.X R5, R15, 0x1, R3.reuse, P6 ;  /* 0x000000010f057824 */ /* 0x100fe200030e0603 */
[----:B------:R-:W-:Y:S01]  /*c990*/  IADD3 R12, P6, R111, R8, RZ ;  /* 0x000000086f0c7210 */ /* 0x000fe20007fde0ff */
[C---:B------:R-:W-:Y:S02]  /*c9a0*/  IMAD.X R3, R15.reuse, 0x1, R3, P1 ;  /* 0x000000010f037824 */ /* 0x040fe400008e0603 */
[----:B------:R-:W-:Y:S01]  /*c9b0*/  IMAD.X R7, R15, 0x1, R9, P3 ;  /* 0x000000010f077824 */ /* 0x000fe200018e0609 */
[----:B------:R1:W-:Y:S04]  /*c9c0*/  @P4 STG.E.U16 desc[UR12][R4.64], R52 ;  /* 0x0000003404004986 */ /* 0x0003e8000c10150c */
[----:B------:R1:W-:Y:S04]  /*c9d0*/  @P5 STG.E.U16 desc[UR12][R2.64], R53 ;  /* 0x0000003502005986 */ /* 0x0003e8000c10150c */
[----:B------:R1:W-:Y:S01]  /*c9e0*/  @P2 STG.E.U16 desc[UR12][R6.64], R54 ;  /* 0x0000003606002986 */ /* 0x0003e2000c10150c */
[----:B------:R-:W-:Y:S05]  /*c9f0*/  @!P0 EXIT ;  /* 0x000000000000894d */ /* 0x000fea0003800000 */
[----:B------:R-:W-:Y:S01]  /*ca00*/  F2FP.F16.F32.PACK_AB R0, RZ, R0 ;  /* 0x00000000ff00723e */ /* 0x000fe200000000ff */
[----:B------:R-:W-:-:S05]  /*ca10*/  IMAD.X R13, R15, 0x1, R9, P6 ;  /* 0x000000010f0d7824 */ /* 0x000fca00030e0609 */
[----:B------:R-:W-:Y:S01]  /*ca20*/  STG.E.U16 desc[UR12][R12.64], R0 ;  /* 0x000000000c007986 */ /* 0x000fe2000c10150c */
[----:B------:R-:W-:Y:S05]  /*ca30*/  EXIT ;  /* 0x000000000000794d */ /* 0x000fea0003800000 */
.L_x_13:
[----:B------:R-:W-:-:S13]  /*ca40*/  ISETP.NE.AND P0, PT, R10, RZ, PT ;  /* 0x000000ff0a00720c */ /* 0x000fda0003f05270 */
[----:B------:R-:W-:Y:S05]  /*ca50*/  @P0 EXIT ;  /* 0x000000000000094d */ /* 0x000fea0003800000 */
[----:B------:R-:W-:-:S13]  /*ca60*/  ELECT P0, URZ, PT ;  /* 0x00000000003f782f */ /* 0x000fda0003800000 */
[----:B------:R-:W-:Y:S05]  /*ca70*/  @!P0 BRA `(.L_x_248) ;  /* 0x0000000400cc8947 */ /* 0x000fea0003800000 */
[----:B------:R-:W-:-:S13]  /*ca80*/  ISETP.GE.AND P0, PT, R12, 0x1, PT ;  /* 0x000000010c00780c */ /* 0x000fda0003f06270 */
[----:B------:R-:W-:Y:S05]  /*ca90*/  @!P0 BRA `(.L_x_248) ;  /* 0x0000000400c48947 */ /* 0x000fea0003800000 */
[----:B------:R-:W0:Y:S01]  /*caa0*/  S2R R6, SR_CgaCtaId ;  /* 0x0000000000067919 */ /* 0x000e220000008800 */
[----:B---3-5:R-:W1:Y:S01]  /*cab0*/  LDC.64 R2, c[0x0][0x4d8] ;  /* 0x00013600ff027b82 */ /* 0x028e620000000a00 */
[----:B------:R-:W-:Y:S01]  /*cac0*/  LOP3.LUT P0, RZ, R13, 0x1f, RZ, 0xc0, !PT ;  /* 0x0000001f0dff7812 */ /* 0x000fe2000780c0ff */
[----:B------:R-:W-:Y:S01]  /*cad0*/  IMAD.SHL.U32 R14, R14, 0x100, RZ ;  /* 0x000001000e0e7824 */ /* 0x000fe200078e00ff */
[----:B------:R-:W-:Y:S01]  /*cae0*/  ULDC.64 UR4, c[0x0][0x4b0] ;  /* 0x00012c0000047ab9 */ /* 0x000fe20000000a00 */
[C---:B------:R-:W-:Y:S01]  /*caf0*/  ISETP.NE.AND P2, PT, R18.reuse, RZ, PT ;  /* 0x000000ff1200720c */ /* 0x040fe20003f45270 */
[----:B------:R-:W-:Y:S01]  /*cb00*/  IMAD.SHL.U32 R11, R7, 0x40, RZ ;  /* 0x00000040070b7824 */ /* 0x000fe200078e00ff */
[----:B------:R-:W-:Y:S01]  /*cb10*/  ISETP.NE.OR P0, PT, R18, RZ, !P0 ;  /* 0x000000ff1200720c */ /* 0x000fe20004705670 */
[----:B------:R-:W-:Y:S01]  /*cb20*/  IMAD.MOV.U32 R7, RZ, RZ, RZ ;  /* 0x000000ffff077224 */ /* 0x000fe200078e00ff */
[----:B------:R-:W-:Y:S01]  /*cb30*/  LOP3.LUT R17, R5, 0x2, RZ, 0xfc, !PT ;  /* 0x0000000205117812 */ /* 0x000fe200078efcff */
[----:B------:R-:W-:-:S02]  /*cb40*/  IMAD.MOV.U32 R18, RZ, RZ, RZ ;  /* 0x000000ffff127224 */ /* 0x000fc400078e00ff */
[C---:B------:R-:W-:Y:S02]  /*cb50*/  VIADD R13, R14.reuse, 0x40 ;  /* 0x000000400e0d7836 */ /* 0x040fe40000000000 */
[C---:B------:R-:W-:Y:S02]  /*cb60*/  VIADD R15, R14.reuse, 0x80 ;  /* 0x000000800e0f7836 */ /* 0x040fe40000000000 */
[----:B------:R-:W-:Y:S02]  /*cb70*/  VIADD R16, R14, 0xc0 ;  /* 0x000000c00e107836 */ /* 0x000fe40000000000 */
[----:B-1----:R-:W-:Y:S02]  /*cb80*/  IMAD R157, R157, UR4, R2 ;  /* 0x000000049d9d7c24 */ /* 0x002fe4000f8e0202 */
[----:B------:R-:W-:Y:S02]  /*cb90*/  IMAD R10, R4, UR5, R3 ;  /* 0x00000005040a7c24 */ /* 0x000fe4000f8e0203 */
[----:B------:R-:W-:-:S02]  /*cba0*/  IMAD.MOV.U32 R3, RZ, RZ, 0x1 ;  /* 0x00000001ff037424 */ /* 0x000fc400078e00ff */
[----:B------:R-:W-:Y:S02]  /*cbb0*/  IMAD.MOV.U32 R4, RZ, RZ, R8 ;  /* 0x000000ffff047224 */ /* 0x000fe400078e0008 */
[C---:B0-----:R-:W-:Y:S02]  /*cbc0*/  IMAD.SHL.U32 R0, R6.reuse, 0x800, RZ ;  /* 0x0000080006007824 */ /* 0x041fe400078e00ff */
[----:B------:R-:W-:-:S03]  /*cbd0*/  IMAD.SHL.U32 R2, R6, 0x20, RZ ;  /* 0x0000002006027824 */ /* 0x000fc600078e00ff */
[----:B------:R-:W-:-:S07]  /*cbe0*/  LOP3.LUT R0, R0, 0x800, RZ, 0xc0, !PT ;  /* 0x0000080000007812 */ /* 0x000fce00078ec0ff */
.L_x_252:
[----:B------:R-:W0:Y:S01]  /*cbf0*/  S2R R9, SR_CgaCtaId ;  /* 0x0000000000097919 */ /* 0x000e220000008800 */
[----:B------:R-:W-:-:S04]  /*cc00*/  MOV R6, 0x400 ;  /* 0x0000040000067802 */ /* 0x000fc80000000f00 */
[----:B0-----:R-:W-:Y:S02]  /*cc10*/  LEA R12, R9, R6, 0x18 ;  /* 0x00000006090c7211 */ /* 0x001fe400078ec0ff */
[----:B------:R-:W-:-:S03]  /*cc20*/  SHF.L.U32 R6, R3, 0x1f, RZ ;  /* 0x0000001f03067819 */ /* 0x000fc600000006ff */
[----:B------:R-:W-:-:S07]  /*cc30*/  IMAD R9, R7, 0x8, R12 ;  /* 0x0000000807097824 */ /* 0x000fce00078e020c */
.L_x_249:
[----:B0-----:R0:W1:Y:S02]  /*cc40*/  SYNCS.PHASECHK.TRANS64.TRYWAIT P1, [R9+URZ+0x32028], R6 ;  /* 0x03202806090075a7 */ /* 0x001064000802017f */
[----:B-1----:R-:W-:Y:S05]  /*cc50*/  @!P1 NANOSLEEP.SYNCS 0x989680 ;  /* 0x009896800000995d */ /* 0x002fea0003900000 */
[----:B------:R-:W1:Y:S02]  /*cc60*/  @!P1 SYNCS.PHASECHK.TRANS64 P1, [R9+URZ+0x32028], R6 ;  /* 0x03202806090095a7 */ /* 0x000e64000802007f */
[----:B-1----:R-:W-:Y:S05]  /*cc70*/  @!P1 BRA `(.L_x_249) ;  /* 0xfffffffc00f09947 */ /* 0x002fea000383ffff */
[----:B0-----:R-:W0:Y:S02]  /*cc80*/  @!P2 LDC R6, c[0x0][0x500] ;  /* 0x00014000ff06ab82 */ /* 0x001e240000000800 */
[----:B0-----:R0:W-:Y:S02]  /*cc90*/  @!P2 SYNCS.ARRIVE.TRANS64 RZ, [R9+URZ+0x32000], R6 ;  /* 0x0320000609ffa9a7 */ /* 0x0011e4000800003f */
[----:B0-----:R-:W-:-:S04]  /*cca0*/  PRMT R6, R17, 0x9910, RZ ;  /* 0x0000991011067816 */ /* 0x001fc800000000ff */
[----:B------:R-:W-:-:S13]  /*ccb0*/  ISETP.NE.AND P1, PT, R6, 0x2, PT ;  /* 0x000000020600780c */ /* 0x000fda0003f25270 */
[----:B------:R-:W-:Y:S05]  /*ccc0*/  @P1 BRA `(.L_x_250) ;  /* 0x0000000000041947 */ /* 0x000fea0003800000 */
[----:B------:R-:W-:Y:S01]  /*ccd0*/  BPT.TRAP 0x1 ;  /* 0x000000040000795c */ /* 0x000fe20000300000 */
.L_x_250:
[----:B------:R-:W-:Y:S05]  /*cce0*/  @P0 BRA `(.L_x_251) ;  /* 0x0000000000040947 */ /* 0x000fea0003800000 */
[----:B------:R-:W-:Y:S01]  /*ccf0*/  BPT.TRAP 0x1 ;  /* 0x000000040000795c */ /* 0x000fe20000300000 */
.L_x_251:
[----:B------:R-:W-:Y:S01]  /*cd00*/  R2UR UR7, R18 ;  /* 0x00000000120772ca */ /* 0x000fe200000e0000 */
[----:B------:R-:W-:Y:S01]  /*cd10*/  ULDC UR12, c[0x0][0x48c] ;  /* 0x00012300000c7ab9 */ /* 0x000fe20000000800 */
[----:B------:R-:W-:Y:S01]  /*cd20*/  R2UR UR23, R2 ;  /* 0x00000000021772ca */ /* 0x000fe200000e0000 */
[----:B------:R-:W-:Y:S01]  /*cd30*/  UISETP.NE.AND UP0, UPT, UR12, 0x1, UPT ;  /* 0x000000010c00788c */ /* 0x000fe2000bf05270 */
[----:B------:R-:W-:Y:S01]  /*cd40*/  R2UR UR8, R9 ;  /* 0x00000000090872ca */ /* 0x000fe200000e0000 */
[----:B------:R-:W-:Y:S01]  /*cd50*/  ULDC UR17, c[0x0][0x498] ;  /* 0x0001260000117ab9 */ /* 0x000fe20000000800 */
[C---:B------:R-:W-:Y:S01]  /*cd60*/  R2UR UR6, R7.reuse ;  /* 0x00000000070672ca */ /* 0x040fe200000e0000 */
[----:B------:R-:W-:Y:S01]  /*cd70*/  IMAD R6, R7, 0x1000, R0 ;  /* 0x0000100007067824 */ /* 0x000fe200078e0200 */
[----:B------:R-:W-:Y:S01]  /*cd80*/  PRMT R9, R157, 0x40, R10 ;  /* 0x000000409d097816 */ /* 0x000fe2000000000a */
[----:B------:R-:W-:Y:S01]  /*cd90*/  UMOV UR14, 0x0 ;  /* 0x00000000000e7882 */ /* 0x000fe20000000000 */
[----:B------:R-:W-:Y:S01]  /*cda0*/  R2UR UR26, R13 ;  /* 0x000000000d1a72ca */ /* 0x000fe200000e0000 */
[----:B------:R-:W-:Y:S01]  /*cdb0*/  IMAD R6, R6, 0x2, R12 ;  /* 0x0000000206067824 */ /* 0x000fe200078e020c */
[----:B------:R-:W-:Y:S01]  /*cdc0*/  R2UR UR36, R9 ;  /* 0x00000000092472ca */ /* 0x000fe200000e0000 */
[----:B------:R-:W-:Y:S01]  /*cdd0*/  USHF.L.U32 UR7, UR7, 0x6, URZ ;  /* 0x0000000607077899 */ /* 0x000fe2000800063f */
[----:B------:R-:W-:Y:S01]  /*cde0*/  R2UR UR22, R16 ;  /* 0x00000000101672ca */ /* 0x000fe200000e0000 */
[----:B------:R-:W-:Y:S01]  /*cdf0*/  @UP0 ULDC.64 UR10, c[0x0][0x490] ;  /* 0x00012400000a0ab9 */ /* 0x000fe20000000a00 */
[----:B------:R-:W-:Y:S01]  /*ce00*/  UMOV UR15, 0x10000000 ;  /* 0x10000000000f7882 */ /* 0x000fe20000000000 */
[----:B------:R-:W-:Y:S01]  /*ce10*/  ULOP3.LUT UR23, UR7, 0x20, UR23, 0xf8, !UPT ;  /* 0x0000002007177892 */ /* 0x000fe2000f8ef817 */
[C---:B------:R-:W-:Y:S01]  /*ce20*/  ISETP.GT.AND P3, PT, R4.reuse, 0x1, PT ;  /* 0x000000010400780c */ /* 0x040fe20003f64270 */
[----:B------:R-:W-:Y:S01]  /*ce30*/  ULDC.64 UR28, c[0x0][0x4b8] ;  /* 0x00012e00001c7ab9 */ /* 0x000fe20000000a00 */
[----:B------:R-:W-:Y:S01]  /*ce40*/  ULDC.64 UR30, c[0x0][0x4d0] ;  /* 0x00013400001e7ab9 */ /* 0x000fe20000000a00 */
[----:B------:R-:W-:Y:S01]  /*ce50*/  UIMAD.WIDE.U32 UR4, UR23, UR10, URZ ;  /* 0x0000000a170472a5 */ /* 0x000fe2000f8e003f */
[----:B------:R-:W-:Y:S01]  /*ce60*/  VIADD R7, R7, 0x1 ;  /* 0x0000000107077836 */ /* 0x000fe20000000000 */
[----:B------:R-:W-:Y:S01]  /*ce70*/  UMOV UR27, UR7 ;  /* 0x00000007001b7c82 */ /* 0x000fe20008000000 */
[----:B------:R-:W-:Y:S01]  /*ce80*/  UMOV UR9, UR23 ;  /* 0x0000001700097c82 */ /* 0x000fe20008000000 */
[----:B------:R-:W-:Y:S01]  /*ce90*/  @UP0 USHF.R.U32.HI UR9, URZ, UR11, UR5 ;  /* 0x0000000b3f090299 */ /* 0x000fe20008011605 */
[----:B------:R-:W-:Y:S01]  /*cea0*/  VIADD R4, R4, 0xffffffff ;  /* 0xffffffff04047836 */ /* 0x000fe20000000000 */
[----:B------:R-:W-:Y:S01]  /*ceb0*/  UISETP.NE.AND UP0, UPT, UR17, 0x1, UPT ;  /* 0x000000011100788c */ /* 0x000fe2000bf05270 */
[----:B------:R-:W-:Y:S01]  /*cec0*/  R2UR UR4, R12 ;  /* 0x000000000c0472ca */ /* 0x000fe200000e0000 */
[----:B------:R-:W-:Y:S01]  /*ced0*/  ULDC.64 UR10, c[0x0][0x198] ;  /* 0x00006600000a7ab9 */ /* 0x000fe20000000a00 */
[----:B------:R-:W-:Y:S01]  /*cee0*/  UIADD3 UR5, UR8, 0x32000, URZ ;  /* 0x0003200008057890 */ /* 0x000fe2000fffe03f */
[----:B------:R-:W-:Y:S01]  /*cef0*/  R2UR UR8, R6 ;  /* 0x00000000060872ca */ /* 0x000fe200000e0000 */
[----:B------:R-:W-:Y:S01]  /*cf00*/  UIADD3 UR32, UP1, UR10, 0xf0, URZ ;  /* 0x000000f00a207890 */ /* 0x000fe2000ff3e03f */
[----:B------:R-:W-:Y:S01]  /*cf10*/  IMAD.MOV.U32 R6, RZ, RZ, 0x3 ;  /* 0x00000003ff067424 */ /* 0x000fe200078e00ff */
[----:B------:R-:W-:Y:S01]  /*cf20*/  UIADD3 UR34, UP2, UR10, 0x1f0, URZ ;  /* 0x000001f00a227890 */ /* 0x000fe2000ff5e03f */
[----:B------:R-:W-:Y:S01]  /*cf30*/  ISETP.NE.AND P1, PT, R7, 0x5, PT ;  /* 0x000000050700780c */ /* 0x000fe20003f25270 */
[----:B------:R-:W-:Y:S01]  /*cf40*/  UIADD3.X UR33, URZ, UR11, URZ, UP1, !UPT ;  /* 0x0000000b3f217290 */ /* 0x000fe20008ffe43f */
[----:B------:R-:W-:Y:S01]  /*cf50*/  VIADD R18, R18, 0x1 ;  /* 0x0000000112127836 */ /* 0x000fe20000000000 */
[----:B------:R-:W-:Y:S01]  /*cf60*/  @UP0 ULDC UR10, c[0x0][0x49c] ;  /* 0x00012700000a0ab9 */ /* 0x000fe20000000800 */
[----:B------:R-:W-:Y:S01]  /*cf70*/  UIADD3.X UR35, URZ, UR11, URZ, UP2, !UPT ;  /* 0x0000000b3f237290 */ /* 0x000fe200097fe43f */
[----:B------:R-:W-:Y:S01]  /*cf80*/  R2UR UR37, R6 ;  /* 0x00000000062572ca */ /* 0x000fe200000e0000 */
[----:B------:R-:W-:Y:S01]  /*cf90*/  UIMAD.WIDE.U32 UR10, UR9, UR10, URZ ;  /* 0x0000000a090a72a5 */ /* 0x000fe2000f8e003f */
[----:B------:R-:W-:Y:S01]  /*cfa0*/  SEL R6, RZ, 0x1, P1 ;  /* 0x00000001ff067807 */ /* 0x000fe20000800000 */
[----:B------:R-:W-:Y:S01]  /*cfb0*/  ULEA UR4, UR6, UR4, 0xf ;  /* 0x0000000406047291 */ /* 0x000fe2000f8e783f */
[----:B------:R-:W-:Y:S01]  /*cfc0*/  R2UR UR6, R14 ;  /* 0x000000000e0672ca */ /* 0x000fe200000e0000 */
[----:B------:R-:W-:Y:S01]  /*cfd0*/  @UP0 ULDC UR18, c[0x0][0x4a0] ;  /* 0x0001280000120ab9 */ /* 0x000fe20000000800 */
[----:B------:R-:W-:Y:S01]  /*cfe0*/  UMOV UR13, UR9 ;  /* 0x00000009000d7c82 */ /* 0x000fe20008000000 */
[----:B------:R-:W-:Y:S01]  /*cff0*/  @UP0 USHF.R.U32.HI UR13, URZ, UR18, UR11 ;  /* 0x000000123f0d0299 */ /* 0x000fe2000801160b */
[----:B------:R-:W-:Y:S01]  /*d000*/  R2UR UR18, R15 ;  /* 0x000000000f1272ca */ /* 0x000fe200000e0000 */
[----:B------:R-:W-:Y:S01]  /*d010*/  UIADD3 UR11, -UR9, URZ, URZ ;  /* 0x0000003f090b7290 */ /* 0x000fe2000fffe13f */
[----:B------:R-:W-:Y:S01]  /*d020*/  R2UR UR10, R11 ;  /* 0x000000000b0a72ca */ /* 0x000fe200000e0000 */
[----:B------:R-:W-:Y:S01]  /*d030*/  UIADD3 UR21, -UR13, URZ, URZ ;  /* 0x0000003f0d157290 */ /* 0x000fe2000fffe13f */
[----:B------:R-:W-:Y:S01]  /*d040*/  LOP3.LUT R3, R3, R6, RZ, 0x3c, !PT ;  /* 0x0000000603037212 */ /* 0x000fe200078e3cff */
[----:B------:R-:W-:Y:S01]  /*d050*/  UIMAD UR11, UR12, UR11, UR23 ;  /* 0x0000000b0c0b72a4 */ /* 0x000fe2000f8e0217 */
[----:B------:R-:W-:Y:S01]  /*d060*/  SEL R7, R7, RZ, P1 ;  /* 0x000000ff07077207 */ /* 0x000fe20000800000 */
[----:B------:R-:W-:-:S02]  /*d070*/  UIMAD UR12, UR17, UR21, UR9 ;  /* 0x00000015110c72a4 */ /* 0x000fc4000f8e0209 */
[----:B------:R-:W-:Y:S02]  /*d080*/  UIADD3 UR24, UR4, 0x2000, URZ ;  /* 0x0000200004187890 */ /* 0x000fe4000fffe03f */
[----:B------:R0:W-:Y:S01]  /*d090*/  UTMALDG.2D [UR4], [UR32], desc[UR14] ;  /* 0x00000e04200075b4 */ /* 0x0001e20008009000 */
[----:B------:R-:W-:Y:S02]  /*d0a0*/  UIADD3 UR16, UR4, 0x4000, URZ ;  /* 0x0000400004107890 */ /* 0x000fe4000fffe03f */
[----:B------:R-:W-:Y:S02]  /*d0b0*/  UIADD3 UR20, UR4, 0x6000, URZ ;  /* 0x0000600004147890 */ /* 0x000fe4000fffe03f */
[----:B------:R-:W-:Y:S02]  /*d0c0*/  UIADD3 UR8, UR8, 0x28000, URZ ;  /* 0x0002800008087890 */ /* 0x000fe4000fffe03f */
[----:B------:R-:W-:Y:S02]  /*d0d0*/  UIMAD UR11, UR11, UR28, UR30 ;  /* 0x0000001c0b0b72a4 */ /* 0x000fe4000f8e021e */
[----:B------:R-:W-:Y:S01]  /*d0e0*/  UIMAD UR12, UR12, UR29, UR31 ;  /* 0x0000001d0c0c72a4 */ /* 0x000fe2000f8e021f */
[----:B------:R-:W-:Y:S01]  /*d0f0*/  UMOV UR25, UR5 ;  /* 0x0000000500197c82 */ /* 0x000fe20008000000 */
[----:B------:R-:W-:Y:S01]  /*d100*/  UMOV UR19, UR7 ;  /* 0x0000000700137c82 */ /* 0x000fe20008000000 */
[----:B------:R-:W-:Y:S01]  /*d110*/  UMOV UR17, UR5 ;  /* 0x0000000500117c82 */ /* 0x000fe20008000000 */
[----:B------:R1:W-:Y:S01]  /*d120*/  UTMALDG.2D [UR24], [UR32], desc[UR14] ;  /* 0x00000e18200075b4 */ /* 0x0003e20008009000 */
[----:B------:R-:W-:Y:S01]  /*d130*/  UMOV UR23, UR7 ;  /* 0x0000000700177c82 */ /* 0x000fe20008000000 */
[----:B------:R-:W-:Y:S01]  /*d140*/  UMOV UR21, UR5 ;  /* 0x0000000500157c82 */ /* 0x000fe20008000000 */
[----:B------:R-:W-:Y:S01]  /*d150*/  UMOV UR9, UR5 ;  /* 0x0000000500097c82 */ /* 0x000fe20008000000 */
[----:B0-----:R-:W-:Y:S01]  /*d160*/  UPRMT UR4, UR36, 0x5410, UR37 ;  /* 0x0000541024047896 */ /* 0x001fe20008000025 */
[----:B------:R1:W-:Y:S01]  /*d170*/  UTMALDG.2D [UR16], [UR32], desc[UR14] ;  /* 0x00000e10200075b4 */ /* 0x0003e20008009000 */
[----:B------:R1:W-:Y:S07]  /*d180*/  UTMALDG.2D [UR20], [UR32], desc[UR14] ;  /* 0x00000e14200075b4 */ /* 0x0003ee0008009000 */
[----:B------:R1:W-:Y:S02]  /*d190*/  UTMALDG.4D.IM2COL.MULTICAST [UR8], [UR34], UR4 ;  /* 0x00000008220073b4 */ /* 0x0003e40008058804 */
[----:B-1----:R-:W-:Y:S05]  /*d1a0*/  @P3 BRA `(.L_x_252) ;  /* 0xfffffff800903947 */ /* 0x002fea000383ffff */
.L_x_248:
[----:B------:R-:W-:Y:S01]  /*d1b0*/  ISETP.GE.U32.AND P2, PT, R8, 0x5, PT ;  /* 0x000000050800780c */ /* 0x000fe20003f46070 */
[----:B------:R-:W-:Y:S05]  /*d1c0*/  WARPSYNC.ALL ;  /* 0x0000000000007948 */ /* 0x000fea0003800000 */
[----:B------:R-:W-:-:S07]  /*d1d0*/  ELECT P1, URZ, PT ;  /* 0x00000000003f782f */ /* 0x000fce0003820000 */
[----:B---3-5:R-:W-:-:S05]  /*d1e0*/  @P2 IMAD.WIDE.U32 R2, R8, -0x33333333, RZ ;  /* 0xcccccccd08022825 */ /* 0x028fca00078e00ff */
[----:B------:R-:W-:-:S04]  /*d1f0*/  @P2 SHF.R.U32.HI R0, RZ, 0x2, R3 ;  /* 0x00000002ff002819 */ /* 0x000fc80000011603 */
[----:B------:R-:W-:-:S04]  /*d200*/  @P2 LOP3.LUT R0, R0, 0x1, RZ, 0xc0, !PT ;  /* 0x0000000100002812 */ /* 0x000fc800078ec0ff */
[----:B------:R-:W-:Y:S01]  /*d210*/  @P2 ISETP.NE.U32.AND P0, PT, R0, 0x1, PT ;  /* 0x000000010000280c */ /* 0x000fe20003f05070 */
[----:B------:R-:W-:-:S12]  /*d220*/  @!P1 EXIT ;  /* 0x000000000000994d */ /* 0x000fd80003800000 */
[----:B------:R-:W-:Y:S01]  /*d230*/  LOP3.LUT R5, R5, 0x2, RZ, 0xfc, !PT ;  /* 0x0000000205057812 */ /* 0x000fe200078efcff */
[----:B------:R-:W-:Y:S01]  /*d240*/  IMAD.MOV.U32 R0, RZ, RZ, 0x1 ;  /* 0x00000001ff007424 */ /* 0x000fe200078e00ff */
[----:B------:R-:W-:Y:S02]  /*d250*/  @P2 ISETP.NE.U32.AND.EX P0, PT, RZ, RZ, PT, P0 ;  /* 0x000000ffff00220c */ /* 0x000fe40003f05100 */
[----:B------:R-:W-:Y:S02]  /*d260*/  ISETP.NE.AND P1, PT, R5, 0x3, PT ;  /* 0x000000030500780c */ /* 0x000fe40003f25270 */
[----:B------:R-:W-:-:S11]  /*d270*/  @P2 SEL R0, RZ, 0x1, !P0 ;  /* 0x00000001ff002807 */ /* 0x000fd60004000000 */
[----:B------:R-:W-:Y:S05]  /*d280*/  @!P1 BRA `(.L_x_253) ;  /* 0x0000000000049947 */ /* 0x000fea0003800000 */
[----:B------:R-:W-:Y:S01]  /*d290*/  BPT.TRAP 0x1 ;  /* 0x000000040000795c */ /* 0x000fe20000300000 */
.L_x_253:
[----:B------:R-:W0:Y:S01]  /*d2a0*/  S2R R5, SR_CgaCtaId ;  /* 0x0000000000057919 */ /* 0x000e220000008800 */
[----:B------:R-:W-:Y:S01]  /*d2b0*/  IMAD.WIDE.U32 R2, R8, -0x33333333, RZ ;  /* 0xcccccccd08027825 */ /* 0x000fe200078e00ff */
[----:B------:R-:W-:-:S04]  /*d2c0*/  MOV R2, 0x400 ;  /* 0x0000040000027802 */ /* 0x000fc80000000f00 */
[----:B------:R-:W-:-:S05]  /*d2d0*/  SHF.R.U32.HI R3, RZ, 0x2, R3 ;  /* 0x00000002ff037819 */ /* 0x000fca0000011603 */
[----:B------:R-:W-:Y:S01]  /*d2e0*/  IMAD R8, R3, -0x5, R8 ;  /* 0xfffffffb03087824 */ /* 0x000fe200078e0208 */
[----:B0-----:R-:W-:Y:S02]  /*d2f0*/  LEA R2, R5, R2, 0x18 ;  /* 0x0000000205027211 */ /* 0x001fe400078ec0ff */
[----:B------:R-:W-:-:S03]  /*d300*/  SHF.L.U32 R5, R0, 0x1f, RZ ;  /* 0x0000001f00057819 */ /* 0x000fc600000006ff */
[----:B------:R-:W-:-:S04]  /*d310*/  VIADD R3, R2, 0x32028 ;  /* 0x0003202802037836 */ /* 0x000fc80000000000 */
[----:B------:R-:W-:-:S07]  /*d320*/  IMAD R2, R8, 0x8, R3 ;  /* 0x0000000808027824 */ /* 0x000fce00078e0203 */
.L_x_254:
[----:B0-----:R0:W1:Y:S02]  /*d330*/  SYNCS.PHASECHK.TRANS64.TRYWAIT P0, [R2+URZ], R5 ;  /* 0x00000005020075a7 */ /* 0x001064000800017f */
[----:B-1----:R-:W-:Y:S05]  /*d340*/  @!P0 NANOSLEEP.SYNCS 0x989680 ;  /* 0x009896800000895d */ /* 0x002fea0003900000 */
[----:B------:R-:W1:Y:S02]  /*d350*/  @!P0 SYNCS.PHASECHK.TRANS64 P0, [R2+URZ], R5 ;  /* 0x00000005020085a7 */ /* 0x000e64000800007f */
[----:B-1----:R-:W-:Y:S05]  /*d360*/  @!P0 BRA `(.L_x_254) ;  /* 0xfffffffc00f08947 */ /* 0x002fea000383ffff */
[----:B------:R-:W-:-:S05]  /*d370*/  VIADD R8, R8, 0x1 ;  /* 0x0000000108087836 */ /* 0x000fca0000000000 */
[----:B------:R-:W-:-:S04]  /*d380*/  ISETP.NE.AND P0, PT, R8, 0x5, PT ;  /* 0x000000050800780c */ /* 0x000fc80003f05270 */
[----:B0-----:R-:W-:Y:S02]  /*d390*/  SEL R5, RZ, 0x1, P0 ;  /* 0x00000001ff057807 */ /* 0x001fe40000000000 */
[----:B------:R-:W-:Y:S02]  /*d3a0*/  SEL R8, R8, RZ, P0 ;  /* 0x000000ff08087207 */ /* 0x000fe40000000000 */
[----:B------:R-:W-:-:S03]  /*d3b0*/  LOP3.LUT R7, R0, R5, RZ, 0x3c, !PT ;  /* 0x0000000500077212 */ /* 0x000fc600078e3cff */
[----:B------:R-:W-:Y:S01]  /*d3c0*/  IMAD R0, R8, 0x8, R3 ;  /* 0x0000000808007824 */ /* 0x000fe200078e0203 */
[----:B------:R-:W-:-:S07]  /*d3d0*/  SHF.L.U32 R5, R7, 0x1f, RZ ;  /* 0x0000001f07057819 */ /* 0x000fce00000006ff */
.L_x_255:
        /* <DEDUP_REMOVED lines=11> */
.L_x_256:
        /* <DEDUP_REMOVED lines=11> */
.L_x_257:
        /* <DEDUP_REMOVED lines=11> */
.L_x_258:
[----:B0-----:R0:W1:Y:S02]  /*d5f0*/  SYNCS.PHASECHK.TRANS64.TRYWAIT P0, [R8+URZ], R3 ;  /* 0x00000003080075a7 */ /* 0x001064000800017f */
[----:B-1----:R-:W-:Y:S05]  /*d600*/  @!P0 NANOSLEEP.SYNCS 0x989680 ;  /* 0x009896800000895d */ /* 0x002fea0003900000 */
[----:B------:R-:W1:Y:S02]  /*d610*/  @!P0 SYNCS.PHASECHK.TRANS64 P0, [R8+URZ], R3 ;  /* 0x00000003080085a7 */ /* 0x000e64000800007f */
[----:B-1----:R-:W-:Y:S05]  /*d620*/  @P0 EXIT ;  /* 0x000000000000094d */ /* 0x002fea0003800000 */
[----:B------:R-:W-:Y:S05]  /*d630*/  BRA `(.L_x_258) ;  /* 0xfffffffc00ec7947 */ /* 0x000fea000383ffff */
.L_x_259:
[----:B------:R-:W-:-:S00]  /*d640*/  BRA `(.L_x_259) ;  /* 0xfffffffc00fc7947 */ /* 0x000fc0000383ffff */
[----:B------:R-:W-:-:S00]  /*d650*/  NOP ;  /* 0x0000000000007918 */ /* 0x000fc00000000000 */
        /* <DEDUP_REMOVED lines=10> */
.L_x_260:


//--------------------- .nv.shared._ZN7cutlass13device_kernelINS_4conv6kernel13ConvUniversalINS1_16ConvProblemShapeILNS1_8OperatorE2ELi2EEENS1_10collective14CollectiveConvINS1_46MainloopSm90TmaGmmaWarpSpecializedImplicitGemmILS5_2ELi5ELi2EN4cute5tupleIJNSA_1CILi2EEENSC_ILi1EEESE_EEENS1_36KernelImplicitTmaWarpSpecializedSm90ELi1EEENSB_IJNSC_ILi256EEENSB_IJNSC_ILi64EEEEEESK_EEENS_6half_tESM_NSA_8TiledMMAINSA_8MMA_AtomIJNSA_4SM904GMMA25MMA_64x64x16_F32F16F16_SSILNSQ_5MajorE1ELSS_1ELNSQ_7ScaleInE1ELST_1EEEEEENSA_6LayoutINSB_IJSE_SE_SE_EEENSB_IJNSC_ILi0EEESY_SY_EEEEENSB_IJNSA_10UnderscoreES11_S11_EEEEENS7_6detail26Sm90ImplicitGemmTileTraitsINSA_13SM90_TMA_LOADENSA_14ComposedLayoutINSA_7SwizzleILi3ELi4ELi3EEENSA_18smem_ptr_flag_bitsILi16EEENSW_INSB_IJNSB_IJSJ_NSC_ILi4EEEEEENSB_IJNSC_ILi8EEES1E_EEENSB_IJSE_NSC_ILi5EEEEEEEEENSB_IJNSB_IJSE_NSC_ILi4096EEEEEENSB_IJSJ_NSC_ILi512EEEEEENSB_IJSY_NSC_ILi16384EEEEEEEEEEEEEvEENS15_INSA_30SM90_TMA_LOAD_IM2COL_MULTICASTENS17_IS19_S1B_NSW_INSB_IJNSB_IJSJ_SE_EEES1F_S1H_EEENSB_IJNSB_IJSE_SY_EEES1M_NSB_IJSY_S1J_EEEEEEEEEEvEEEENS_8epilogue10collective6detail29Sm90TmaWarpSpecializedAdapterINS24_15DefaultEpilogueISM_NSB_IJlNSB_IJSE_llEEESY_EEES29_NS23_6thread17LinearCombinationISM_Li1EffLNS2A_9ScaleType4KindE0ELNS_15FloatRoundStyleE2ESM_EENS_4gemm15EpilogueDefaultEEEEEvvEEEEvNT_6ParamsE --------------------------
	.section	.nv.shared._ZN7cutlass13device_kernelINS_4conv6kernel13ConvUniversalINS1_16ConvProblemShapeILNS1_8OperatorE2ELi2EEENS1_10collective14CollectiveConvINS1_46MainloopSm90TmaGmmaWarpSpecializedImplicitGemmILS5_2ELi5ELi2EN4cute5tupleIJNSA_1CILi2EEENSC_ILi1EEESE_EEENS1_36KernelImplicitTmaWarpSpecializedSm90ELi1EEENSB_IJNSC_ILi256EEENSB_IJNSC_ILi64EEEEEESK_EEENS_6half_tESM_NSA_8TiledMMAINSA_8MMA_AtomIJNSA_4SM904GMMA25MMA_64x64x16_F32F16F16_SSILNSQ_5MajorE1ELSS_1ELNSQ_7ScaleInE1ELST_1EEEEEENSA_6LayoutINSB_IJSE_SE_SE_EEENSB_IJNSC_ILi0EEESY_SY_EEEEENSB_IJNSA_10UnderscoreES11_S11_EEEEENS7_6detail26Sm90ImplicitGemmTileTraitsINSA_13SM90_TMA_LOADENSA_14ComposedLayoutINSA_7SwizzleILi3ELi4ELi3EEENSA_18smem_ptr_flag_bitsILi16EEENSW_INSB_IJNSB_IJSJ_NSC_ILi4EEEEEENSB_IJNSC_ILi8EEES1E_EEENSB_IJSE_NSC_ILi5EEEEEEEEENSB_IJNSB_IJSE_NSC_ILi4096EEEEEENSB_IJSJ_NSC_ILi512EEEEEENSB_IJSY_NSC_ILi16384EEEEEEEEEEEEEvEENS15_INSA_30SM90_TMA_LOAD_IM2COL_MULTICASTENS17_IS19_S1B_NSW_INSB_IJNSB_IJSJ_SE_EEES1F_S1H_EEENSB_IJNSB_IJSE_SY_EEES1M_NSB_IJSY_S1J_EEEEEEEEEEvEEEENS_8epilogue10collective6detail29Sm90TmaWarpSpecializedAdapterINS24_15DefaultEpilogueISM_NSB_IJlNSB_IJSE_llEEESY_EEES29_NS23_6thread17LinearCombinationISM_Li1EffLNS2A_9ScaleType4KindE0ELNS_15FloatRoundStyleE2ESM_EENS_4gemm15EpilogueDefaultEEEEEvvEEEEvNT_6ParamsE,"aw",@nobits
	.sectionflags	@""
	.align	16
	.zero		1024


//--------------------- .nv.shared.reserved.0     --------------------------
	.section	.nv.shared.reserved.0,"aw",@nobits
	.weak		__nv_reservedSMEM_offset_0_alias
	.size		__nv_reservedSMEM_offset_0_alias, 0, 0
	.other		__nv_reservedSMEM_offset_0_alias,@"STO_CUDA_RESERVED_SHARED STV_DEFAULT"
__nv_reservedSMEM_offset_0_alias:
	.zero		0


//--------------------- .nv.global                --------------------------
	.section	.nv.global,"aw",@nobits
.nv.global:
	.type		_ZN39_INTERNAL_8fe7db13_4_k_cu_89084724_33394cute1_E,@object
	.size		_ZN39_INTERNAL_8fe7db13_4_k_cu_89084724_33394cute1_E,(_ZN39_INTERNAL_8fe7db13_4_k_cu_89084724_33394cuda3std3__45__cpo6cbeginE - _ZN39_INTERNAL_8fe7db13_4_k_cu_89084724_33394cute1_E)
_ZN39_INTERNAL_8fe7db13_4_k_cu_89084724_33394cute1_E:
	.zero		1
	.type		_ZN39_INTERNAL_8fe7db13_4_k_cu_89084724_33394cuda3std3__45__cpo6cbeginE,@object
	.size		_ZN39_INTERNAL_8fe7db13_4_k_cu_89084724_33394cuda3std3__45__cpo6cbeginE,(_ZN39_INTERNAL_8fe7db13_4_k_cu_89084724_33394cuda3std3__48in_placeE - _ZN39_INTERNAL_8fe7db13_4_k_cu_89084724_33394cuda3std3__45__cpo6cbeginE)
_ZN39_INTERNAL_8fe7db13_4_k_cu_89084724_33394cuda3std3__45__cpo6cbeginE:
	.zero		1
	.type		_ZN39_INTERNAL_8fe7db13_4_k_cu_89084724_33394cuda3std3__48in_placeE,@object
	.size		_ZN39_INTERNAL_8fe7db13_4_k_cu_89084724_33394cuda3std3__48in_placeE,(_ZN39_INTERNAL_8fe7db13_4_k_cu_89084724_33394cuda3std6ranges3__45__cpo9iter_moveE - _ZN39_INTERNAL_8fe7db13_4_k_cu_89084724_33394cuda3std3__48in_placeE)
_ZN39_INTERNAL_8fe7db13_4_k_cu_89084724_33394cuda3std3__48in_placeE:
	.zero		1
	.type		_ZN39_INTERNAL_8fe7db13_4_k_cu_89084724_33394cuda3std6ranges3__45__cpo9iter_moveE,@object
	.size		_ZN39_INTERNAL_8fe7db13_4_k_cu_89084724_33394cuda3std6ranges3__45__cpo9iter_moveE,(_ZN39_INTERNAL_8fe7db13_4_k_cu_89084724_33394cuda3std3__45__cpo5beginE - _ZN39_INTERNAL_8fe7db13_4_k_cu_89084724_33394cuda3std6ranges3__45__cpo9iter_moveE)
_ZN39_INTERNAL_8fe7db13_4_k_cu_89084724_33394cuda3std6ranges3__45__cpo9iter_moveE:
	.zero		1
	.type		_ZN39_INTERNAL_8fe7db13_4_k_cu_89084724_33394cuda3std3__45__cpo5beginE,@object
	.size		_ZN39_INTERNAL_8fe7db13_4_k_cu_89084724_33394cuda3std3__45__cpo5beginE,(_ZN39_INTERNAL_8fe7db13_4_k_cu_89084724_33394cuda3std3__441_GLOBAL__N__8fe7db13_4_k_cu_89084724_33396ignoreE - _ZN39_INTERNAL_8fe7db13_4_k_cu_89084724_33394cuda3std3__45__cpo5beginE)
_ZN39_INTERNAL_8fe7db13_4_k_cu_89084724_33394cuda3std3__45__cpo5beginE:
	.zero		1
	.type		_ZN39_INTERNAL_8fe7db13_4_k_cu_89084724_33394cuda3std3__441_GLOBAL__N__8fe7db13_4_k_cu_89084724_33396ignoreE,@object
	.size		_ZN39_INTERNAL_8fe7db13_4_k_cu_89084724_33394cuda3std3__441_GLOBAL__N__8fe7db13_4_k_cu_89084724_33396ignoreE,(_ZN39_INTERNAL_8fe7db13_4_k_cu_89084724_33394cute7productE - _ZN39_INTERNAL_8fe7db13_4_k_cu_89084724_33394cuda3std3__441_GLOBAL__N__8fe7db13_4_k_cu_89084724_33396ignoreE)
_ZN39_INTERNAL_8fe7db13_4_k_cu_89084724_33394cuda3std3__441_GLOBAL__N__8fe7db13_4_k_cu_89084724_33396ignoreE:
	.zero		1
	.type		_ZN39_INTERNAL_8fe7db13_4_k_cu_89084724_33394cute7productE,@object
	.size		_ZN39_INTERNAL_8fe7db13_4_k_cu_89084724_33394cute7productE,(_ZN39_INTERNAL_8fe7db13_4_k_cu_89084724_33394cuda3std3__45__cpo3endE - _ZN39_INTERNAL_8fe7db13_4_k_cu_89084724_33394cute7productE)
_ZN39_INTERNAL_8fe7db13_4_k_cu_89084724_33394cute7productE:
	.zero		1
	.type		_ZN39_INTERNAL_8fe7db13_4_k_cu_89084724_33394cuda3std3__45__cpo3endE,@object
	.size		_ZN39_INTERNAL_8fe7db13_4_k_cu_89084724_33394cuda3std3__45__cpo3endE,(_ZN39_INTERNAL_8fe7db13_4_k_cu_89084724_33394cuda3std3__419piecewise_constructE - _ZN39_INTERNAL_8fe7db13_4_k_cu_89084724_33394cuda3std3__45__cpo3endE)
_ZN39_INTERNAL_8fe7db13_4_k_cu_89084724_33394cuda3std3__45__cpo3endE:
	.zero		1
	.type		_ZN39_INTERNAL_8fe7db13_4_k_cu_89084724_33394cuda3std3__419piecewise_constructE,@object
	.size		_ZN39_INTERNAL_8fe7db13_4_k_cu_89084724_33394cuda3std3__419piecewise_constructE,(_ZN39_INTERNAL_8fe7db13_4_k_cu_89084724_33394cuda3std3__45__cpo4cendE - _ZN39_INTERNAL_8fe7db13_4_k_cu_89084724_33394cuda3std3__419piecewise_constructE)
_ZN39_INTERNAL_8fe7db13_4_k_cu_89084724_33394cuda3std3__419piecewise_constructE:
	.zero		1
	.type		_ZN39_INTERNAL_8fe7db13_4_k_cu_89084724_33394cuda3std3__45__cpo4cendE,@object
	.size		_ZN39_INTERNAL_8fe7db13_4_k_cu_89084724_33394cuda3std3__45__cpo4cendE,(_ZN39_INTERNAL_8fe7db13_4_k_cu_89084724_33394cuda3std6ranges3__45__cpo4swapE - _ZN39_INTERNAL_8fe7db13_4_k_cu_89084724_33394cuda3std3__45__cpo4cendE)
_ZN39_INTERNAL_8fe7db13_4_k_cu_89084724_33394cuda3std3__45__cpo4cendE:
	.zero		1
	.type		_ZN39_INTERNAL_8fe7db13_4_k_cu_89084724_33394cuda3std6ranges3__45__cpo4swapE,@object
	.size		_ZN39_INTERNAL_8fe7db13_4_k_cu_89084724_33394cuda3std6ranges3__45__cpo4swapE,(.L_7 - _ZN39_INTERNAL_8fe7db13_4_k_cu_89084724_33394cuda3std6ranges3__45__cpo4swapE)
_ZN39_INTERNAL_8fe7db13_4_k_cu_89084724_33394cuda3std6ranges3__45__cpo4swapE:
	.zero		1
.L_7:


//--------------------- .nv.constant0._ZN7cutlass13device_kernelINS_4conv6kernel13ConvUniversalINS1_16ConvProblemShapeILNS1_8OperatorE2ELi2EEENS1_10collective14CollectiveConvINS1_46MainloopSm90TmaGmmaWarpSpecializedImplicitGemmILS5_2ELi5ELi2EN4cute5tupleIJNSA_1CILi2EEENSC_ILi1EEESE_EEENS1_36KernelImplicitTmaWarpSpecializedSm90ELi1EEENSB_IJNSC_ILi256EEENSB_IJNSC_ILi64EEEEEESK_EEENS_6half_tESM_NSA_8TiledMMAINSA_8MMA_AtomIJNSA_4SM904GMMA25MMA_64x64x16_F32F16F16_SSILNSQ_5MajorE1ELSS_1ELNSQ_7ScaleInE1ELST_1EEEEEENSA_6LayoutINSB_IJSE_SE_SE_EEENSB_IJNSC_ILi0EEESY_SY_EEEEENSB_IJNSA_10UnderscoreES11_S11_EEEEENS7_6detail26Sm90ImplicitGemmTileTraitsINSA_13SM90_TMA_LOADENSA_14ComposedLayoutINSA_7SwizzleILi3ELi4ELi3EEENSA_18smem_ptr_flag_bitsILi16EEENSW_INSB_IJNSB_IJSJ_NSC_ILi4EEEEEENSB_IJNSC_ILi8EEES1E_EEENSB_IJSE_NSC_ILi5EEEEEEEEENSB_IJNSB_IJSE_NSC_ILi4096EEEEEENSB_IJSJ_NSC_ILi512EEEEEENSB_IJSY_NSC_ILi16384EEEEEEEEEEEEEvEENS15_INSA_30SM90_TMA_LOAD_IM2COL_MULTICASTENS17_IS19_S1B_NSW_INSB_IJNSB_IJSJ_SE_EEES1F_S1H_EEENSB_IJNSB_IJSE_SY_EEES1M_NSB_IJSY_S1J_EEEEEEEEEEvEEEENS_8epilogue10collective6detail29Sm90TmaWarpSpecializedAdapterINS24_15DefaultEpilogueISM_NSB_IJlNSB_IJSE_llEEESY_EEES29_NS23_6thread17LinearCombinationISM_Li1EffLNS2A_9ScaleType4KindE0ELNS_15FloatRoundStyleE2ESM_EENS_4gemm15EpilogueDefaultEEEEEvvEEEEvNT_6ParamsE --------------------------
	.section	.nv.constant0._ZN7cutlass13device_kernelINS_4conv6kernel13ConvUniversalINS1_16ConvProblemShapeILNS1_8OperatorE2ELi2EEENS1_10collective14CollectiveConvINS1_46MainloopSm90TmaGmmaWarpSpecializedImplicitGemmILS5_2ELi5ELi2EN4cute5tupleIJNSA_1CILi2EEENSC_ILi1EEESE_EEENS1_36KernelImplicitTmaWarpSpecializedSm90ELi1EEENSB_IJNSC_ILi256EEENSB_IJNSC_ILi64EEEEEESK_EEENS_6half_tESM_NSA_8TiledMMAINSA_8MMA_AtomIJNSA_4SM904GMMA25MMA_64x64x16_F32F16F16_SSILNSQ_5MajorE1ELSS_1ELNSQ_7ScaleInE1ELST_1EEEEEENSA_6LayoutINSB_IJSE_SE_SE_EEENSB_IJNSC_ILi0EEESY_SY_EEEEENSB_IJNSA_10UnderscoreES11_S11_EEEEENS7_6detail26Sm90ImplicitGemmTileTraitsINSA_13SM90_TMA_LOADENSA_14ComposedLayoutINSA_7SwizzleILi3ELi4ELi3EEENSA_18smem_ptr_flag_bitsILi16EEENSW_INSB_IJNSB_IJSJ_NSC_ILi4EEEEEENSB_IJNSC_ILi8EEES1E_EEENSB_IJSE_NSC_ILi5EEEEEEEEENSB_IJNSB_IJSE_NSC_ILi4096EEEEEENSB_IJSJ_NSC_ILi512EEEEEENSB_IJSY_NSC_ILi16384EEEEEEEEEEEEEvEENS15_INSA_30SM90_TMA_LOAD_IM2COL_MULTICASTENS17_IS19_S1B_NSW_INSB_IJNSB_IJSJ_SE_EEES1F_S1H_EEENSB_IJNSB_IJSE_SY_EEES1M_NSB_IJSY_S1J_EEEEEEEEEEvEEEENS_8epilogue10collective6detail29Sm90TmaWarpSpecializedAdapterINS24_15DefaultEpilogueISM_NSB_IJlNSB_IJSE_llEEESY_EEES29_NS23_6thread17LinearCombinationISM_Li1EffLNS2A_9ScaleType4KindE0ELNS_15FloatRoundStyleE2ESM_EENS_4gemm15EpilogueDefaultEEEEEvvEEEEvNT_6ParamsE,"a",@progbits
	.sectionflags	@""
	.align	4
.nv.constant0._ZN7cutlass13device_kernelINS_4conv6kernel13ConvUniversalINS1_16ConvProblemShapeILNS1_8OperatorE2ELi2EEENS1_10collective14CollectiveConvINS1_46MainloopSm90TmaGmmaWarpSpecializedImplicitGemmILS5_2ELi5ELi2EN4cute5tupleIJNSA_1CILi2EEENSC_ILi1EEESE_EEENS1_36KernelImplicitTmaWarpSpecializedSm90ELi1EEENSB_IJNSC_ILi256EEENSB_IJNSC_ILi64EEEEEESK_EEENS_6half_tESM_NSA_8TiledMMAINSA_8MMA_AtomIJNSA_4SM904GMMA25MMA_64x64x16_F32F16F16_SSILNSQ_5MajorE1ELSS_1ELNSQ_7ScaleInE1ELST_1EEEEEENSA_6LayoutINSB_IJSE_SE_SE_EEENSB_IJNSC_ILi0EEESY_SY_EEEEENSB_IJNSA_10UnderscoreES11_S11_EEEEENS7_6detail26Sm90ImplicitGemmTileTraitsINSA_13SM90_TMA_LOADENSA_14ComposedLayoutINSA_7SwizzleILi3ELi4ELi3EEENSA_18smem_ptr_flag_bitsILi16EEENSW_INSB_IJNSB_IJSJ_NSC_ILi4EEEEEENSB_IJNSC_ILi8EEES1E_EEENSB_IJSE_NSC_ILi5EEEEEEEEENSB_IJNSB_IJSE_NSC_ILi4096EEEEEENSB_IJSJ_NSC_ILi512EEEEEENSB_IJSY_NSC_ILi16384EEEEEEEEEEEEEvEENS15_INSA_30SM90_TMA_LOAD_IM2COL_MULTICASTENS17_IS19_S1B_NSW_INSB_IJNSB_IJSJ_SE_EEES1F_S1H_EEENSB_IJNSB_IJSE_SY_EEES1M_NSB_IJSY_S1J_EEEEEEEEEEvEEEENS_8epilogue10collective6detail29Sm90TmaWarpSpecializedAdapterINS24_15DefaultEpilogueISM_NSB_IJlNSB_IJSE_llEEESY_EEES29_NS23_6thread17LinearCombinationISM_Li1EffLNS2A_9ScaleType4KindE0ELNS_15FloatRoundStyleE2ESM_EENS_4gemm15EpilogueDefaultEEEEEvvEEEEvNT_6ParamsE:
	.zero		1536


//--------------------- SYMBOLS --------------------------

	.type		.nv.reservedSmem.offset0,@object
	.size		.nv.reservedSmem.offset0,0x4
